//
// Generated by NVIDIA NVVM Compiler
//
// Compiler Build ID: CL-36424714
// Cuda compilation tools, release 13.0, V13.0.88
// Based on NVVM 20.0.0
//

.version 9.0
.target sm_100
.address_size 64

	// .globl	_Z7computefffffffffffffffffffff
.extern .func  (.param .b32 func_retval0) vprintf
(
	.param .b64 vprintf_param_0,
	.param .b64 vprintf_param_1
)
;
.global .align 1 .b8 $str[7] = {37, 46, 49, 55, 103, 10};
.global .align 4 .b8 __cudart_i2opi_f[24] = {65, 144, 67, 60, 153, 149, 98, 219, 192, 221, 52, 245, 209, 87, 39, 252, 41, 21, 68, 78, 110, 131, 249, 162};

.visible .entry _Z7computefffffffffffffffffffff(
	.param .f32 _Z7computefffffffffffffffffffff_param_0,
	.param .f32 _Z7computefffffffffffffffffffff_param_1,
	.param .f32 _Z7computefffffffffffffffffffff_param_2,
	.param .f32 _Z7computefffffffffffffffffffff_param_3,
	.param .f32 _Z7computefffffffffffffffffffff_param_4,
	.param .f32 _Z7computefffffffffffffffffffff_param_5,
	.param .f32 _Z7computefffffffffffffffffffff_param_6,
	.param .f32 _Z7computefffffffffffffffffffff_param_7,
	.param .f32 _Z7computefffffffffffffffffffff_param_8,
	.param .f32 _Z7computefffffffffffffffffffff_param_9,
	.param .f32 _Z7computefffffffffffffffffffff_param_10,
	.param .f32 _Z7computefffffffffffffffffffff_param_11,
	.param .f32 _Z7computefffffffffffffffffffff_param_12,
	.param .f32 _Z7computefffffffffffffffffffff_param_13,
	.param .f32 _Z7computefffffffffffffffffffff_param_14,
	.param .f32 _Z7computefffffffffffffffffffff_param_15,
	.param .f32 _Z7computefffffffffffffffffffff_param_16,
	.param .f32 _Z7computefffffffffffffffffffff_param_17,
	.param .f32 _Z7computefffffffffffffffffffff_param_18,
	.param .f32 _Z7computefffffffffffffffffffff_param_19,
	.param .f32 _Z7computefffffffffffffffffffff_param_20
)
{
	.local .align 8 .b8 	__local_depot0[40];
	.reg .b64 	%SP;
	.reg .b64 	%SPL;
	.reg .pred 	%p<69>;
	.reg .b32 	%r<133>;
	.reg .b32 	%f<317>;
	.reg .b64 	%rd<59>;
	.reg .b64 	%fd<8>;

	mov.u64 	%SPL, __local_depot0;
	cvta.local.u64 	%SP, %SPL;
	ld.param.f32 	%f316, [_Z7computefffffffffffffffffffff_param_0];
	ld.param.f32 	%f56, [_Z7computefffffffffffffffffffff_param_1];
	ld.param.f32 	%f57, [_Z7computefffffffffffffffffffff_param_2];
	ld.param.f32 	%f58, [_Z7computefffffffffffffffffffff_param_3];
	ld.param.f32 	%f40, [_Z7computefffffffffffffffffffff_param_4];
	ld.param.f32 	%f41, [_Z7computefffffffffffffffffffff_param_5];
	ld.param.f32 	%f42, [_Z7computefffffffffffffffffffff_param_6];
	ld.param.f32 	%f43, [_Z7computefffffffffffffffffffff_param_7];
	ld.param.f32 	%f44, [_Z7computefffffffffffffffffffff_param_8];
	ld.param.f32 	%f45, [_Z7computefffffffffffffffffffff_param_9];
	ld.param.f32 	%f46, [_Z7computefffffffffffffffffffff_param_10];
	ld.param.f32 	%f47, [_Z7computefffffffffffffffffffff_param_11];
	ld.param.f32 	%f48, [_Z7computefffffffffffffffffffff_param_12];
	ld.param.f32 	%f49, [_Z7computefffffffffffffffffffff_param_14];
	ld.param.f32 	%f50, [_Z7computefffffffffffffffffffff_param_15];
	ld.param.f32 	%f51, [_Z7computefffffffffffffffffffff_param_16];
	ld.param.f32 	%f52, [_Z7computefffffffffffffffffffff_param_17];
	ld.param.f32 	%f53, [_Z7computefffffffffffffffffffff_param_18];
	ld.param.f32 	%f54, [_Z7computefffffffffffffffffffff_param_19];
	ld.param.f32 	%f55, [_Z7computefffffffffffffffffffff_param_20];
	add.u64 	%rd1, %SPL, 0;
	add.f32 	%f59, %f57, %f58;
	div.rn.f32 	%f60, %f56, %f59;
	setp.geu.f32 	%p1, %f316, %f60;
	@%p1 bra 	$L__BB0_40;
	fma.rn.f32 	%f1, %f41, 0f00002B86, %f40;
	mov.f32 	%f61, 0f93137398;
	sub.f32 	%f2, %f61, %f44;
	mul.f32 	%f62, %f2, 0f3F22F983;
	cvt.rni.s32.f32 	%r127, %f62;
	cvt.rn.f32.s32 	%f63, %r127;
	fma.rn.f32 	%f64, %f63, 0fBFC90FDA, %f2;
	fma.rn.f32 	%f65, %f63, 0fB3A22168, %f64;
	fma.rn.f32 	%f311, %f63, 0fA7C234C5, %f65;
	abs.f32 	%f4, %f2;
	setp.ltu.f32 	%p2, %f4, 0f47CE4780;
	@%p2 bra 	$L__BB0_9;
	setp.neu.f32 	%p3, %f4, 0f7F800000;
	@%p3 bra 	$L__BB0_4;
	mov.f32 	%f68, 0f00000000;
	mul.rn.f32 	%f311, %f2, %f68;
	mov.b32 	%r127, 0;
	bra.uni 	$L__BB0_9;
$L__BB0_4:
	mov.b32 	%r2, %f2;
	shl.b32 	%r32, %r2, 8;
	or.b32  	%r3, %r32, -2147483648;
	mov.b64 	%rd52, 0;
	mov.b32 	%r124, 0;
	mov.u64 	%rd50, __cudart_i2opi_f;
	mov.u64 	%rd51, %rd1;
$L__BB0_5:
	.pragma "nounroll";
	ld.global.nc.u32 	%r33, [%rd50];
	mad.wide.u32 	%rd25, %r33, %r3, %rd52;
	shr.u64 	%rd52, %rd25, 32;
	st.local.u32 	[%rd51], %rd25;
	add.s32 	%r124, %r124, 1;
	add.s64 	%rd51, %rd51, 4;
	add.s64 	%rd50, %rd50, 4;
	setp.ne.s32 	%p4, %r124, 6;
	@%p4 bra 	$L__BB0_5;
	shr.u32 	%r34, %r2, 23;
	st.local.u32 	[%rd1+24], %rd52;
	and.b32  	%r6, %r34, 31;
	and.b32  	%r35, %r34, 224;
	add.s32 	%r36, %r35, -128;
	shr.u32 	%r37, %r36, 5;
	mul.wide.u32 	%rd26, %r37, 4;
	sub.s64 	%rd8, %rd1, %rd26;
	ld.local.u32 	%r125, [%rd8+24];
	ld.local.u32 	%r126, [%rd8+20];
	setp.eq.s32 	%p5, %r6, 0;
	@%p5 bra 	$L__BB0_8;
	shf.l.wrap.b32 	%r125, %r126, %r125, %r6;
	ld.local.u32 	%r38, [%rd8+16];
	shf.l.wrap.b32 	%r126, %r38, %r126, %r6;
$L__BB0_8:
	shr.u32 	%r39, %r125, 30;
	shf.l.wrap.b32 	%r40, %r126, %r125, 2;
	shl.b32 	%r41, %r126, 2;
	shr.u32 	%r42, %r40, 31;
	add.s32 	%r43, %r42, %r39;
	neg.s32 	%r44, %r43;
	setp.lt.s32 	%p6, %r2, 0;
	selp.b32 	%r127, %r44, %r43, %p6;
	xor.b32  	%r45, %r40, %r2;
	shr.s32 	%r46, %r40, 31;
	xor.b32  	%r47, %r46, %r40;
	xor.b32  	%r48, %r46, %r41;
	cvt.u64.u32 	%rd27, %r47;
	shl.b64 	%rd28, %rd27, 32;
	cvt.u64.u32 	%rd29, %r48;
	or.b64  	%rd30, %rd28, %rd29;
	cvt.rn.f64.s64 	%fd1, %rd30;
	mul.f64 	%fd2, %fd1, 0d3BF921FB54442D19;
	cvt.rn.f32.f64 	%f66, %fd2;
	neg.f32 	%f67, %f66;
	setp.lt.s32 	%p7, %r45, 0;
	selp.f32 	%f311, %f67, %f66, %p7;
$L__BB0_9:
	add.s32 	%r50, %r127, 1;
	mul.rn.f32 	%f70, %f311, %f311;
	and.b32  	%r51, %r127, 1;
	setp.eq.b32 	%p8, %r51, 1;
	selp.f32 	%f71, %f311, 0f3F800000, %p8;
	fma.rn.f32 	%f72, %f70, %f71, 0f00000000;
	fma.rn.f32 	%f73, %f70, 0f37CBAC00, 0fBAB607ED;
	selp.f32 	%f74, 0fB94D4153, %f73, %p8;
	selp.f32 	%f75, 0f3C0885E4, 0f3D2AAABB, %p8;
	fma.rn.f32 	%f76, %f74, %f70, %f75;
	selp.f32 	%f77, 0fBE2AAAA8, 0fBEFFFFFF, %p8;
	fma.rn.f32 	%f78, %f76, %f70, %f77;
	fma.rn.f32 	%f79, %f78, %f72, %f71;
	and.b32  	%r52, %r50, 2;
	setp.eq.s32 	%p9, %r52, 0;
	mov.f32 	%f80, 0f00000000;
	sub.f32 	%f81, %f80, %f79;
	selp.f32 	%f82, %f79, %f81, %p9;
	mov.f32 	%f83, 0f3C40485A;
	div.rn.f32 	%f84, %f83, %f43;
	div.rn.f32 	%f85, %f84, %f82;
	div.rn.f32 	%f86, %f42, %f85;
	mul.f32 	%f87, %f86, 0f3F000000;
	cvt.rzi.f32.f32 	%f88, %f87;
	add.f32 	%f89, %f88, %f88;
	sub.f32 	%f90, %f86, %f89;
	abs.f32 	%f9, %f90;
	abs.f32 	%f10, %f1;
	setp.lt.f32 	%p10, %f10, 0f00800000;
	mul.f32 	%f91, %f10, 0f4B800000;
	selp.f32 	%f92, %f91, %f10, %p10;
	selp.f32 	%f93, 0fC1C00000, 0f00000000, %p10;
	mov.b32 	%r53, %f92;
	add.s32 	%r54, %r53, -1060439283;
	and.b32  	%r55, %r54, -8388608;
	sub.s32 	%r56, %r53, %r55;
	mov.b32 	%f94, %r56;
	cvt.rn.f32.s32 	%f95, %r55;
	fma.rn.f32 	%f96, %f95, 0f34000000, %f93;
	add.f32 	%f97, %f94, 0fBF800000;
	add.f32 	%f98, %f94, 0f3F800000;
	rcp.approx.ftz.f32 	%f99, %f98;
	add.f32 	%f100, %f97, %f97;
	mul.f32 	%f101, %f100, %f99;
	mul.f32 	%f102, %f101, %f101;
	sub.f32 	%f103, %f97, %f101;
	add.f32 	%f104, %f103, %f103;
	neg.f32 	%f105, %f101;
	fma.rn.f32 	%f106, %f105, %f97, %f104;
	mul.rn.f32 	%f107, %f99, %f106;
	fma.rn.f32 	%f108, %f102, 0f3A2C32E4, 0f3B52E7DB;
	fma.rn.f32 	%f109, %f108, %f102, 0f3C93BB73;
	fma.rn.f32 	%f110, %f109, %f102, 0f3DF6384F;
	mul.rn.f32 	%f111, %f110, %f102;
	fma.rn.f32 	%f112, %f101, 0f3FB8AA3B, %f96;
	sub.f32 	%f113, %f96, %f112;
	fma.rn.f32 	%f114, %f101, 0f3FB8AA3B, %f113;
	fma.rn.f32 	%f115, %f107, 0f3FB8AA3B, %f114;
	fma.rn.f32 	%f116, %f101, 0f32A55E34, %f115;
	mul.f32 	%f117, %f111, 0f40400000;
	fma.rn.f32 	%f118, %f117, %f107, %f116;
	fma.rn.f32 	%f119, %f111, %f101, %f118;
	add.rn.f32 	%f120, %f112, %f119;
	neg.f32 	%f121, %f112;
	add.rn.f32 	%f122, %f120, %f121;
	neg.f32 	%f123, %f122;
	add.rn.f32 	%f124, %f119, %f123;
	mul.rn.f32 	%f125, %f120, %f86;
	neg.f32 	%f126, %f125;
	fma.rn.f32 	%f127, %f120, %f86, %f126;
	fma.rn.f32 	%f128, %f124, %f86, %f127;
	cvt.rni.f32.f32 	%f129, %f125;
	sub.f32 	%f130, %f125, %f129;
	add.f32 	%f131, %f130, %f128;
	fma.rn.f32 	%f132, %f131, 0f391FCB8E, 0f3AAF85ED;
	fma.rn.f32 	%f133, %f132, %f131, 0f3C1D9856;
	fma.rn.f32 	%f134, %f133, %f131, 0f3D6357BB;
	fma.rn.f32 	%f135, %f134, %f131, 0f3E75FDEC;
	fma.rn.f32 	%f136, %f135, %f131, 0f3F317218;
	fma.rn.f32 	%f137, %f136, %f131, 0f3F800000;
	cvt.rzi.s32.f32 	%r57, %f129;
	setp.gt.f32 	%p11, %f129, 0f00000000;
	selp.b32 	%r58, 0, -2097152000, %p11;
	add.s32 	%r59, %r58, 2130706432;
	mov.b32 	%f138, %r59;
	mul.f32 	%f139, %f137, %f138;
	shl.b32 	%r60, %r57, 23;
	sub.s32 	%r61, %r60, %r58;
	mov.b32 	%f140, %r61;
	mul.f32 	%f141, %f139, %f140;
	abs.f32 	%f142, %f125;
	setp.gt.f32 	%p12, %f142, 0f43180000;
	setp.lt.f32 	%p13, %f125, 0f00000000;
	selp.f32 	%f143, 0f00000000, 0f7F800000, %p13;
	selp.f32 	%f11, %f143, %f141, %p12;
	setp.eq.f32 	%p14, %f1, 0f3F800000;
	setp.eq.f32 	%p15, %f86, 0f00000000;
	or.pred  	%p16, %p14, %p15;
	mov.f32 	%f312, 0f3F800000;
	@%p16 bra 	$L__BB0_17;
	setp.num.f32 	%p17, %f10, %f10;
	abs.f32 	%f144, %f86;
	setp.num.f32 	%p18, %f144, %f144;
	and.pred  	%p19, %p17, %p18;
	@%p19 bra 	$L__BB0_12;
	add.rn.f32 	%f312, %f1, %f86;
	bra.uni 	$L__BB0_17;
$L__BB0_12:
	setp.neu.f32 	%p20, %f1, 0f00000000;
	setp.neu.f32 	%p21, %f10, 0f7F800000;
	and.pred  	%p22, %p20, %p21;
	@%p22 bra 	$L__BB0_14;
	setp.neu.f32 	%p29, %f9, 0f3F800000;
	add.f32 	%f149, %f1, %f1;
	mov.b32 	%r62, %f149;
	setp.lt.f32 	%p30, %f86, 0f00000000;
	xor.b32  	%r63, %r62, 2139095040;
	selp.b32 	%r64, %r63, %r62, %p30;
	and.b32  	%r65, %r64, 2147483647;
	selp.b32 	%r66, %r65, %r64, %p29;
	mov.b32 	%f312, %r66;
	bra.uni 	$L__BB0_17;
$L__BB0_14:
	setp.eq.f32 	%p23, %f1, 0fBF800000;
	setp.eq.f32 	%p24, %f144, 0f7F800000;
	and.pred  	%p25, %p23, %p24;
	@%p25 bra 	$L__BB0_17;
	setp.geu.f32 	%p26, %f1, 0f00000000;
	mov.f32 	%f312, %f11;
	@%p26 bra 	$L__BB0_17;
	setp.neu.f32 	%p27, %f9, 0f3F800000;
	neg.f32 	%f146, %f11;
	selp.f32 	%f147, %f11, %f146, %p27;
	cvt.rmi.f32.f32 	%f148, %f86;
	setp.neu.f32 	%p28, %f86, %f148;
	selp.f32 	%f312, 0f7FFFFFFF, %f147, %p28;
$L__BB0_17:
	mov.f32 	%f150, 0f40800000;
	mul.rn.f32 	%f151, %f312, %f150;
	mov.f32 	%f152, 0f3F800000;
	mul.rn.f32 	%f153, %f151, %f152;
	mul.rn.f32 	%f154, %f153, %f152;
	mul.rn.f32 	%f155, %f154, %f152;
	setp.neu.f32 	%p31, %f316, %f155;
	@%p31 bra 	$L__BB0_40;
	mov.f32 	%f156, 0f7F800000;
	abs.f32 	%f157, %f156;
	fma.rn.f32 	%f158, %f157, 0fBF000000, 0f3F000000;
	rsqrt.approx.ftz.f32 	%f159, %f158;
	mul.f32 	%f160, %f158, %f159;
	mul.f32 	%f161, %f159, 0fBF000000;
	fma.rn.f32 	%f162, %f160, %f161, 0f3F000000;
	fma.rn.f32 	%f163, %f160, %f162, %f160;
	setp.eq.f32 	%p32, %f157, 0f3F800000;
	selp.f32 	%f164, 0f00000000, %f163, %p32;
	setp.gt.f32 	%p33, %f157, 0f3F0F5C29;
	selp.f32 	%f165, %f164, %f157, %p33;
	abs.f32 	%f166, %f165;
	mul.f32 	%f167, %f165, %f165;
	fma.rn.f32 	%f168, %f167, 0f3D10ECEF, 0f3C8B1ABB;
	fma.rn.f32 	%f169, %f168, %f167, 0f3CFC028C;
	fma.rn.f32 	%f170, %f169, %f167, 0f3D372139;
	fma.rn.f32 	%f171, %f170, %f167, 0f3D9993DB;
	fma.rn.f32 	%f172, %f171, %f167, 0f3E2AAAC6;
	mul.f32 	%f173, %f167, %f172;
	fma.rn.f32 	%f174, %f173, %f166, %f166;
	add.f32 	%f175, %f174, %f174;
	selp.f32 	%f176, %f175, %f174, %p33;
	mov.f32 	%f177, 0f856B7442;
	div.rn.f32 	%f17, %f177, %f176;
	mul.f32 	%f178, %f17, 0f3F22F983;
	cvt.rni.s32.f32 	%r131, %f178;
	cvt.rn.f32.s32 	%f179, %r131;
	fma.rn.f32 	%f180, %f179, 0fBFC90FDA, %f17;
	fma.rn.f32 	%f181, %f179, 0fB3A22168, %f180;
	fma.rn.f32 	%f313, %f179, 0fA7C234C5, %f181;
	abs.f32 	%f19, %f17;
	setp.ltu.f32 	%p34, %f19, 0f47CE4780;
	@%p34 bra 	$L__BB0_26;
	setp.neu.f32 	%p35, %f19, 0f7F800000;
	@%p35 bra 	$L__BB0_21;
	mov.f32 	%f184, 0f00000000;
	mul.rn.f32 	%f313, %f17, %f184;
	mov.b32 	%r131, 0;
	bra.uni 	$L__BB0_26;
$L__BB0_21:
	mov.b32 	%r16, %f17;
	shl.b32 	%r68, %r16, 8;
	or.b32  	%r17, %r68, -2147483648;
	mov.b64 	%rd55, 0;
	mov.b32 	%r128, 0;
	mov.u64 	%rd53, __cudart_i2opi_f;
	mov.u64 	%rd54, %rd1;
$L__BB0_22:
	.pragma "nounroll";
	ld.global.nc.u32 	%r69, [%rd53];
	mad.wide.u32 	%rd33, %r69, %r17, %rd55;
	shr.u64 	%rd55, %rd33, 32;
	st.local.u32 	[%rd54], %rd33;
	add.s32 	%r128, %r128, 1;
	add.s64 	%rd54, %rd54, 4;
	add.s64 	%rd53, %rd53, 4;
	setp.ne.s32 	%p36, %r128, 6;
	@%p36 bra 	$L__BB0_22;
	shr.u32 	%r70, %r16, 23;
	st.local.u32 	[%rd1+24], %rd55;
	and.b32  	%r20, %r70, 31;
	and.b32  	%r71, %r70, 224;
	add.s32 	%r72, %r71, -128;
	shr.u32 	%r73, %r72, 5;
	mul.wide.u32 	%rd34, %r73, 4;
	sub.s64 	%rd15, %rd1, %rd34;
	ld.local.u32 	%r129, [%rd15+24];
	ld.local.u32 	%r130, [%rd15+20];
	setp.eq.s32 	%p37, %r20, 0;
	@%p37 bra 	$L__BB0_25;
	shf.l.wrap.b32 	%r129, %r130, %r129, %r20;
	ld.local.u32 	%r74, [%rd15+16];
	shf.l.wrap.b32 	%r130, %r74, %r130, %r20;
$L__BB0_25:
	shr.u32 	%r75, %r129, 30;
	shf.l.wrap.b32 	%r76, %r130, %r129, 2;
	shl.b32 	%r77, %r130, 2;
	shr.u32 	%r78, %r76, 31;
	add.s32 	%r79, %r78, %r75;
	neg.s32 	%r80, %r79;
	setp.lt.s32 	%p38, %r16, 0;
	selp.b32 	%r131, %r80, %r79, %p38;
	xor.b32  	%r81, %r76, %r16;
	shr.s32 	%r82, %r76, 31;
	xor.b32  	%r83, %r82, %r76;
	xor.b32  	%r84, %r82, %r77;
	cvt.u64.u32 	%rd35, %r83;
	shl.b64 	%rd36, %rd35, 32;
	cvt.u64.u32 	%rd37, %r84;
	or.b64  	%rd38, %rd36, %rd37;
	cvt.rn.f64.s64 	%fd3, %rd38;
	mul.f64 	%fd4, %fd3, 0d3BF921FB54442D19;
	cvt.rn.f32.f64 	%f182, %fd4;
	neg.f32 	%f183, %f182;
	setp.lt.s32 	%p39, %r81, 0;
	selp.f32 	%f313, %f183, %f182, %p39;
$L__BB0_26:
	mul.rn.f32 	%f185, %f313, %f313;
	and.b32  	%r86, %r131, 1;
	setp.eq.b32 	%p40, %r86, 1;
	selp.f32 	%f186, 0f3F800000, %f313, %p40;
	fma.rn.f32 	%f187, %f185, %f186, 0f00000000;
	fma.rn.f32 	%f188, %f185, 0f37CBAC00, 0fBAB607ED;
	selp.f32 	%f189, %f188, 0fB94D4153, %p40;
	selp.f32 	%f190, 0f3D2AAABB, 0f3C0885E4, %p40;
	fma.rn.f32 	%f191, %f189, %f185, %f190;
	selp.f32 	%f192, 0fBEFFFFFF, 0fBE2AAAA8, %p40;
	fma.rn.f32 	%f193, %f191, %f185, %f192;
	fma.rn.f32 	%f194, %f193, %f187, %f186;
	and.b32  	%r87, %r131, 2;
	setp.eq.s32 	%p41, %r87, 0;
	mov.f32 	%f195, 0f00000000;
	sub.f32 	%f196, %f195, %f194;
	selp.f32 	%f197, %f194, %f196, %p41;
	mov.f32 	%f198, 0f3905335B;
	div.rn.f32 	%f199, %f198, %f197;
	cvt.rmi.f32.f32 	%f200, %f199;
	add.f32 	%f316, %f316, %f200;
	mov.f32 	%f201, 0f8000005E;
	div.rn.f32 	%f202, %f201, %f45;
	add.f32 	%f203, %f202, 0f000004CC;
	mov.f32 	%f204, 0f8581CBE4;
	div.rn.f32 	%f205, %f204, %f48;
	add.f32 	%f206, %f47, %f205;
	sqrt.rn.f32 	%f207, %f206;
	fma.rn.f32 	%f208, %f46, %f207, %f203;
	setp.neu.f32 	%p42, %f316, %f208;
	@%p42 bra 	$L__BB0_30;
	sub.f32 	%f24, %f49, %f50;
	mov.b64 	%rd58, 0;
	mov.b32 	%r132, 0;
	mov.u64 	%rd56, __cudart_i2opi_f;
	mov.u64 	%rd57, %rd1;
$L__BB0_28:
	.pragma "nounroll";
	ld.global.nc.u32 	%r89, [%rd56];
	mov.b32 	%r90, -1605596416;
	mad.wide.u32 	%rd41, %r89, %r90, %rd58;
	shr.u64 	%rd58, %rd41, 32;
	st.local.u32 	[%rd57], %rd41;
	add.s32 	%r132, %r132, 1;
	add.s64 	%rd57, %rd57, 4;
	add.s64 	%rd56, %rd56, 4;
	setp.ne.s32 	%p43, %r132, 6;
	@%p43 bra 	$L__BB0_28;
	ld.local.u32 	%r91, [%rd1+12];
	ld.local.u32 	%r92, [%rd1+8];
	shf.l.wrap.b32 	%r93, %r92, %r91, 19;
	ld.local.u32 	%r94, [%rd1+4];
	shf.l.wrap.b32 	%r95, %r94, %r92, 19;
	shr.u32 	%r96, %r93, 30;
	shf.l.wrap.b32 	%r97, %r95, %r93, 2;
	shl.b32 	%r98, %r95, 2;
	shr.s32 	%r99, %r97, 31;
	sub.s32 	%r100, %r99, %r96;
	xor.b32  	%r101, %r99, %r97;
	xor.b32  	%r102, %r99, %r98;
	cvt.u64.u32 	%rd42, %r101;
	shl.b64 	%rd43, %rd42, 32;
	cvt.u64.u32 	%rd44, %r102;
	or.b64  	%rd45, %rd43, %rd44;
	cvt.rn.f64.s64 	%fd5, %rd45;
	mul.f64 	%fd6, %fd5, 0d3BF921FB54442D19;
	cvt.rn.f32.f64 	%f209, %fd6;
	neg.f32 	%f210, %f209;
	setp.lt.s32 	%p44, %r97, 0;
	selp.f32 	%f211, %f209, %f210, %p44;
	add.s32 	%r103, %r100, 1;
	mul.rn.f32 	%f212, %f211, %f211;
	and.b32  	%r104, %r100, 1;
	setp.eq.b32 	%p45, %r104, 1;
	selp.f32 	%f213, %f211, 0f3F800000, %p45;
	fma.rn.f32 	%f214, %f212, %f213, 0f00000000;
	fma.rn.f32 	%f215, %f212, 0f37CBAC00, 0fBAB607ED;
	selp.f32 	%f216, 0fB94D4153, %f215, %p45;
	selp.f32 	%f217, 0f3C0885E4, 0f3D2AAABB, %p45;
	fma.rn.f32 	%f218, %f216, %f212, %f217;
	selp.f32 	%f219, 0fBE2AAAA8, 0fBEFFFFFF, %p45;
	fma.rn.f32 	%f220, %f218, %f212, %f219;
	fma.rn.f32 	%f221, %f220, %f214, %f213;
	and.b32  	%r105, %r103, 2;
	setp.eq.s32 	%p46, %r105, 0;
	mov.f32 	%f222, 0f00000000;
	sub.f32 	%f223, %f222, %f221;
	selp.f32 	%f224, %f221, %f223, %p46;
	mov.f32 	%f225, 0f98095B70;
	sub.f32 	%f226, %f225, %f224;
	mul.f32 	%f316, %f24, %f226;
$L__BB0_30:
	add.f32 	%f228, %f51, %f52;
	fma.rn.f32 	%f27, %f228, 0f025C764F, 0f80000008;
	sub.f32 	%f28, %f53, %f54;
	mul.f32 	%f229, %f28, 0f3F000000;
	cvt.rzi.f32.f32 	%f230, %f229;
	add.f32 	%f231, %f230, %f230;
	sub.f32 	%f232, %f28, %f231;
	abs.f32 	%f29, %f232;
	abs.f32 	%f30, %f27;
	setp.lt.f32 	%p47, %f30, 0f00800000;
	mul.f32 	%f233, %f30, 0f4B800000;
	selp.f32 	%f234, %f233, %f30, %p47;
	selp.f32 	%f235, 0fC1C00000, 0f00000000, %p47;
	mov.b32 	%r106, %f234;
	add.s32 	%r107, %r106, -1060439283;
	and.b32  	%r108, %r107, -8388608;
	sub.s32 	%r109, %r106, %r108;
	mov.b32 	%f236, %r109;
	cvt.rn.f32.s32 	%f237, %r108;
	fma.rn.f32 	%f238, %f237, 0f34000000, %f235;
	add.f32 	%f239, %f236, 0fBF800000;
	add.f32 	%f240, %f236, 0f3F800000;
	rcp.approx.ftz.f32 	%f241, %f240;
	add.f32 	%f242, %f239, %f239;
	mul.f32 	%f243, %f242, %f241;
	mul.f32 	%f244, %f243, %f243;
	sub.f32 	%f245, %f239, %f243;
	add.f32 	%f246, %f245, %f245;
	neg.f32 	%f247, %f243;
	fma.rn.f32 	%f248, %f247, %f239, %f246;
	mul.rn.f32 	%f249, %f241, %f248;
	fma.rn.f32 	%f250, %f244, 0f3A2C32E4, 0f3B52E7DB;
	fma.rn.f32 	%f251, %f250, %f244, 0f3C93BB73;
	fma.rn.f32 	%f252, %f251, %f244, 0f3DF6384F;
	mul.rn.f32 	%f253, %f252, %f244;
	fma.rn.f32 	%f254, %f243, 0f3FB8AA3B, %f238;
	sub.f32 	%f255, %f238, %f254;
	fma.rn.f32 	%f256, %f243, 0f3FB8AA3B, %f255;
	fma.rn.f32 	%f257, %f249, 0f3FB8AA3B, %f256;
	fma.rn.f32 	%f258, %f243, 0f32A55E34, %f257;
	mul.f32 	%f259, %f253, 0f40400000;
	fma.rn.f32 	%f260, %f259, %f249, %f258;
	fma.rn.f32 	%f261, %f253, %f243, %f260;
	add.rn.f32 	%f262, %f254, %f261;
	neg.f32 	%f263, %f254;
	add.rn.f32 	%f264, %f262, %f263;
	neg.f32 	%f265, %f264;
	add.rn.f32 	%f266, %f261, %f265;
	mul.rn.f32 	%f267, %f262, %f28;
	neg.f32 	%f268, %f267;
	fma.rn.f32 	%f269, %f262, %f28, %f268;
	fma.rn.f32 	%f270, %f266, %f28, %f269;
	cvt.rni.f32.f32 	%f271, %f267;
	sub.f32 	%f272, %f267, %f271;
	add.f32 	%f273, %f272, %f270;
	fma.rn.f32 	%f274, %f273, 0f391FCB8E, 0f3AAF85ED;
	fma.rn.f32 	%f275, %f274, %f273, 0f3C1D9856;
	fma.rn.f32 	%f276, %f275, %f273, 0f3D6357BB;
	fma.rn.f32 	%f277, %f276, %f273, 0f3E75FDEC;
	fma.rn.f32 	%f278, %f277, %f273, 0f3F317218;
	fma.rn.f32 	%f279, %f278, %f273, 0f3F800000;
	cvt.rzi.s32.f32 	%r110, %f271;
	setp.gt.f32 	%p48, %f271, 0f00000000;
	selp.b32 	%r111, 0, -2097152000, %p48;
	add.s32 	%r112, %r111, 2130706432;
	mov.b32 	%f280, %r112;
	mul.f32 	%f281, %f279, %f280;
	shl.b32 	%r113, %r110, 23;
	sub.s32 	%r114, %r113, %r111;
	mov.b32 	%f282, %r114;
	mul.f32 	%f283, %f281, %f282;
	abs.f32 	%f284, %f267;
	setp.gt.f32 	%p49, %f284, 0f43180000;
	setp.lt.f32 	%p50, %f267, 0f00000000;
	selp.f32 	%f285, 0f00000000, 0f7F800000, %p50;
	selp.f32 	%f31, %f285, %f283, %p49;
	setp.eq.f32 	%p51, %f27, 0f3F800000;
	setp.eq.f32 	%p52, %f28, 0f00000000;
	or.pred  	%p53, %p51, %p52;
	mov.f32 	%f315, 0f3F800000;
	@%p53 bra 	$L__BB0_38;
	setp.num.f32 	%p54, %f30, %f30;
	abs.f32 	%f286, %f28;
	setp.num.f32 	%p55, %f286, %f286;
	and.pred  	%p56, %p54, %p55;
	@%p56 bra 	$L__BB0_33;
	add.rn.f32 	%f315, %f27, %f28;
	bra.uni 	$L__BB0_38;
$L__BB0_33:
	setp.neu.f32 	%p57, %f27, 0f00000000;
	setp.neu.f32 	%p58, %f30, 0f7F800000;
	and.pred  	%p59, %p57, %p58;
	@%p59 bra 	$L__BB0_35;
	setp.neu.f32 	%p66, %f29, 0f3F800000;
	add.f32 	%f291, %f27, %f27;
	mov.b32 	%r115, %f291;
	setp.lt.f32 	%p67, %f28, 0f00000000;
	xor.b32  	%r116, %r115, 2139095040;
	selp.b32 	%r117, %r116, %r115, %p67;
	and.b32  	%r118, %r117, 2147483647;
	selp.b32 	%r119, %r118, %r117, %p66;
	mov.b32 	%f315, %r119;
	bra.uni 	$L__BB0_38;
$L__BB0_35:
	setp.eq.f32 	%p60, %f27, 0fBF800000;
	setp.eq.f32 	%p61, %f286, 0f7F800000;
	and.pred  	%p62, %p60, %p61;
	@%p62 bra 	$L__BB0_38;
	setp.geu.f32 	%p63, %f27, 0f00000000;
	mov.f32 	%f315, %f31;
	@%p63 bra 	$L__BB0_38;
	setp.neu.f32 	%p64, %f29, 0f3F800000;
	neg.f32 	%f288, %f31;
	selp.f32 	%f289, %f31, %f288, %p64;
	cvt.rmi.f32.f32 	%f290, %f28;
	setp.neu.f32 	%p65, %f28, %f290;
	selp.f32 	%f315, 0f7FFFFFFF, %f289, %p65;
$L__BB0_38:
	setp.ltu.f32 	%p68, %f316, %f315;
	@%p68 bra 	$L__BB0_40;
	mov.f32 	%f292, 0f3F000000;
	cvt.sat.f32.f32 	%f293, %f292;
	mov.f32 	%f294, 0f4B400001;
	mov.f32 	%f295, 0f437C0000;
	fma.rm.f32 	%f296, %f293, %f295, %f294;
	add.f32 	%f297, %f296, 0fCB40007F;
	mov.f32 	%f298, 0f00000000;
	sub.f32 	%f299, %f298, %f297;
	add.f32 	%f300, %f299, 0f00000000;
	mov.b32 	%r120, %f296;
	shl.b32 	%r121, %r120, 23;
	mov.b32 	%f301, %r121;
	ex2.approx.ftz.f32 	%f302, %f300;
	mul.f32 	%f303, %f302, %f301;
	mov.f32 	%f304, 0f8000000A;
	div.rn.f32 	%f305, %f304, %f303;
	add.f32 	%f306, %f55, %f305;
	mov.f32 	%f307, 0f03C81EBC;
	div.rn.f32 	%f308, %f307, %f306;
	mov.f32 	%f309, 0f027CAA9D;
	div.rn.f32 	%f310, %f309, %f308;
	add.f32 	%f316, %f316, %f310;
$L__BB0_40:
	add.u64 	%rd46, %SP, 32;
	add.u64 	%rd47, %SPL, 32;
	cvt.f64.f32 	%fd7, %f316;
	st.local.f64 	[%rd47], %fd7;
	mov.u64 	%rd48, $str;
	cvta.global.u64 	%rd49, %rd48;
	{ // callseq 0, 0
	.param .b64 param0;
	st.param.b64 	[param0], %rd49;
	.param .b64 param1;
	st.param.b64 	[param1], %rd46;
	.param .b32 retval0;
	call.uni (retval0), 
	vprintf, 
	(
	param0, 
	param1
	);
	ld.param.b32 	%r122, [retval0];
	} // callseq 0
	ret;

}


// ===== COMPILED SASS (sm_100) =====

	.target	sm_100

	.elftype	@"ET_EXEC"


//--------------------- .note.nv.tkinfo           --------------------------
	.section	.note.nv.tkinfo,"",@"SHT_NOTE"
	.sectionflags	@"SHF_NOTE_NV_TKINFO"
	.tkinfo
        /*0018*/ 	.word	0x00000002
        /*0030*/ 	.string	""
        /*0030*/ 	.string	"ptxas"
        /*0030*/ 	.string	"Cuda compilation tools, release 13.0, V13.0.88"
        /*0030*/ 	.string	"Build cuda_13.0.r13.0/compiler.36424714_0"
        /*0030*/ 	.string	"-arch sm_100 -m 64 "



//--------------------- .note.nv.cuinfo           --------------------------
	.section	.note.nv.cuinfo,"",@"SHT_NOTE"
	.sectionflags	@"SHF_NOTE_NV_CUINFO"
        /*0018*/ 	.short	0x0002
        /*001a*/ 	.short	0x0064
        /*001c*/ 	.short	0x0082
	.zero		2


//--------------------- .nv.info                  --------------------------
	.section	.nv.info,"",@"SHT_CUDA_INFO"
	.align	4


	//----- nvinfo : EIATTR_REGCOUNT
	.align		4
        /*0000*/ 	.byte	0x04, 0x2f
        /*0002*/ 	.short	(.L_3 - .L_2)
	.align		4
.L_2:
        /*0004*/ 	.word	index@(_Z7computefffffffffffffffffffff)
        /*0008*/ 	.word	0x00000018


	//----- nvinfo : EIATTR_FRAME_SIZE
	.align		4
.L_3:
        /*000c*/ 	.byte	0x04, 0x11
        /*000e*/ 	.short	(.L_5 - .L_4)
	.align		4
.L_4:
        /*0010*/ 	.word	index@($__internal_1_$__cuda_sm3x_div_rn_noftz_f32_slowpath)
        /*0014*/ 	.word	0x00000028


	//----- nvinfo : EIATTR_FRAME_SIZE
	.align		4
.L_5:
        /*0018*/ 	.byte	0x04, 0x11
        /*001a*/ 	.short	(.L_7 - .L_6)
	.align		4
.L_6:
        /*001c*/ 	.word	index@($__internal_0_$__cuda_sm20_sqrt_rn_f32_slowpath)
        /*0020*/ 	.word	0x00000028


	//----- nvinfo : EIATTR_FRAME_SIZE
	.align		4
.L_7:
        /*0024*/ 	.byte	0x04, 0x11
        /*0026*/ 	.short	(.L_9 - .L_8)
	.align		4
.L_8:
        /*0028*/ 	.word	index@(_Z7computefffffffffffffffffffff)
        /*002c*/ 	.word	0x00000028


	//----- nvinfo : EIATTR_MIN_STACK_SIZE
	.align		4
.L_9:
        /*0030*/ 	.byte	0x04, 0x12
        /*0032*/ 	.short	(.L_11 - .L_10)
	.align		4
.L_10:
        /*0034*/ 	.word	index@(_Z7computefffffffffffffffffffff)
        /*0038*/ 	.word	0x00000028
.L_11:


//--------------------- .nv.compat                --------------------------
	.section	.nv.compat,"",@"SHT_CUDA_COMPAT_INFO"
	.align	4
        /*0000*/ 	.byte	0x02, 0x09, 0x00, 0x00, 0x02, 0x02, 0x01, 0x00, 0x02, 0x05, 0x05, 0x00, 0x03, 0x07, 0x01, 0x01
        /*0010*/ 	.byte	0x02, 0x03, 0x00, 0x00, 0x02, 0x06, 0x01, 0x00, 0x04, 0x0b, 0x08, 0x00, 0x01, 0x00, 0x00, 0x00
        /*0020*/ 	.byte	0x00, 0x00, 0x00, 0x00


//--------------------- .nv.info._Z7computefffffffffffffffffffff --------------------------
	.section	.nv.info._Z7computefffffffffffffffffffff,"",@"SHT_CUDA_INFO"
	.sectionflags	@""
	.align	4


	//----- nvinfo : EIATTR_CUDA_API_VERSION
	.align		4
        /*0000*/ 	.byte	0x04, 0x37
        /*0002*/ 	.short	(.L_13 - .L_12)
.L_12:
        /*0004*/ 	.word	0x00000082


	//----- nvinfo : EIATTR_KPARAM_INFO
	.align		4
.L_13:
        /*0008*/ 	.byte	0x04, 0x17
        /*000a*/ 	.short	(.L_15 - .L_14)
.L_14:
        /*000c*/ 	.word	0x00000000
        /*0010*/ 	.short	0x0014
        /*0012*/ 	.short	0x0050
        /*0014*/ 	.byte	0x00, 0xf0, 0x11, 0x00


	//----- nvinfo : EIATTR_KPARAM_INFO
	.align		4
.L_15:
        /*0018*/ 	.byte	0x04, 0x17
        /*001a*/ 	.short	(.L_17 - .L_16)
.L_16:
        /*001c*/ 	.word	0x00000000
        /*0020*/ 	.short	0x0013
        /*0022*/ 	.short	0x004c
        /*0024*/ 	.byte	0x00, 0xf0, 0x11, 0x00


	//----- nvinfo : EIATTR_KPARAM_INFO
	.align		4
.L_17:
        /*0028*/ 	.byte	0x04, 0x17
        /*002a*/ 	.short	(.L_19 - .L_18)
.L_18:
        /*002c*/ 	.word	0x00000000
        /*0030*/ 	.short	0x0012
        /*0032*/ 	.short	0x0048
        /*0034*/ 	.byte	0x00, 0xf0, 0x11, 0x00


	//----- nvinfo : EIATTR_KPARAM_INFO
	.align		4
.L_19:
        /*0038*/ 	.byte	0x04, 0x17
        /*003a*/ 	.short	(.L_21 - .L_20)
.L_20:
        /*003c*/ 	.word	0x00000000
        /*0040*/ 	.short	0x0011
        /*0042*/ 	.short	0x0044
        /*0044*/ 	.byte	0x00, 0xf0, 0x11, 0x00


	//----- nvinfo : EIATTR_KPARAM_INFO
	.align		4
.L_21:
        /*0048*/ 	.byte	0x04, 0x17
        /*004a*/ 	.short	(.L_23 - .L_22)
.L_22:
        /*004c*/ 	.word	0x00000000
        /*0050*/ 	.short	0x0010
        /*0052*/ 	.short	0x0040
        /*0054*/ 	.byte	0x00, 0xf0, 0x11, 0x00


	//----- nvinfo : EIATTR_KPARAM_INFO
	.align		4
.L_23:
        /*0058*/ 	.byte	0x04, 0x17
        /*005a*/ 	.short	(.L_25 - .L_24)
.L_24:
        /*005c*/ 	.word	0x00000000
        /*0060*/ 	.short	0x000f
        /*0062*/ 	.short	0x003c
        /*0064*/ 	.byte	0x00, 0xf0, 0x11, 0x00


	//----- nvinfo : EIATTR_KPARAM_INFO
	.align		4
.L_25:
        /*0068*/ 	.byte	0x04, 0x17
        /*006a*/ 	.short	(.L_27 - .L_26)
.L_26:
        /*006c*/ 	.word	0x00000000
        /*0070*/ 	.short	0x000e
        /*0072*/ 	.short	0x0038
        /*0074*/ 	.byte	0x00, 0xf0, 0x11, 0x00


	//----- nvinfo : EIATTR_KPARAM_INFO
	.align		4
.L_27:
        /*0078*/ 	.byte	0x04, 0x17
        /*007a*/ 	.short	(.L_29 - .L_28)
.L_28:
        /*007c*/ 	.word	0x00000000
        /*0080*/ 	.short	0x000d
        /*0082*/ 	.short	0x0034
        /*0084*/ 	.byte	0x00, 0xf0, 0x11, 0x00


	//----- nvinfo : EIATTR_KPARAM_INFO
	.align		4
.L_29:
        /*0088*/ 	.byte	0x04, 0x17
        /*008a*/ 	.short	(.L_31 - .L_30)
.L_30:
        /*008c*/ 	.word	0x00000000
        /*0090*/ 	.short	0x000c
        /*0092*/ 	.short	0x0030
        /*0094*/ 	.byte	0x00, 0xf0, 0x11, 0x00


	//----- nvinfo : EIATTR_KPARAM_INFO
	.align		4
.L_31:
        /*0098*/ 	.byte	0x04, 0x17
        /*009a*/ 	.short	(.L_33 - .L_32)
.L_32:
        /*009c*/ 	.word	0x00000000
        /*00a0*/ 	.short	0x000b
        /*00a2*/ 	.short	0x002c
        /*00a4*/ 	.byte	0x00, 0xf0, 0x11, 0x00


	//----- nvinfo : EIATTR_KPARAM_INFO
	.align		4
.L_33:
        /*00a8*/ 	.byte	0x04, 0x17
        /*00aa*/ 	.short	(.L_35 - .L_34)
.L_34:
        /*00ac*/ 	.word	0x00000000
        /*00b0*/ 	.short	0x000a
        /*00b2*/ 	.short	0x0028
        /*00b4*/ 	.byte	0x00, 0xf0, 0x11, 0x00


	//----- nvinfo : EIATTR_KPARAM_INFO
	.align		4
.L_35:
        /*00b8*/ 	.byte	0x04, 0x17
        /*00ba*/ 	.short	(.L_37 - .L_36)
.L_36:
        /*00bc*/ 	.word	0x00000000
        /*00c0*/ 	.short	0x0009
        /*00c2*/ 	.short	0x0024
        /*00c4*/ 	.byte	0x00, 0xf0, 0x11, 0x00


	//----- nvinfo : EIATTR_KPARAM_INFO
	.align		4
.L_37:
        /*00c8*/ 	.byte	0x04, 0x17
        /*00ca*/ 	.short	(.L_39 - .L_38)
.L_38:
        /*00cc*/ 	.word	0x00000000
        /*00d0*/ 	.short	0x0008
        /*00d2*/ 	.short	0x0020
        /*00d4*/ 	.byte	0x00, 0xf0, 0x11, 0x00


	//----- nvinfo : EIATTR_KPARAM_INFO
	.align		4
.L_39:
        /*00d8*/ 	.byte	0x04, 0x17
        /*00da*/ 	.short	(.L_41 - .L_40)
.L_40:
        /*00dc*/ 	.word	0x00000000
        /*00e0*/ 	.short	0x0007
        /*00e2*/ 	.short	0x001c
        /*00e4*/ 	.byte	0x00, 0xf0, 0x11, 0x00


	//----- nvinfo : EIATTR_KPARAM_INFO
	.align		4
.L_41:
        /*00e8*/ 	.byte	0x04, 0x17
        /*00ea*/ 	.short	(.L_43 - .L_42)
.L_42:
        /*00ec*/ 	.word	0x00000000
        /*00f0*/ 	.short	0x0006
        /*00f2*/ 	.short	0x0018
        /*00f4*/ 	.byte	0x00, 0xf0, 0x11, 0x00


	//----- nvinfo : EIATTR_KPARAM_INFO
	.align		4
.L_43:
        /*00f8*/ 	.byte	0x04, 0x17
        /*00fa*/ 	.short	(.L_45 - .L_44)
.L_44:
        /*00fc*/ 	.word	0x00000000
        /*0100*/ 	.short	0x0005
        /*0102*/ 	.short	0x0014
        /*0104*/ 	.byte	0x00, 0xf0, 0x11, 0x00


	//----- nvinfo : EIATTR_KPARAM_INFO
	.align		4
.L_45:
        /*0108*/ 	.byte	0x04, 0x17
        /*010a*/ 	.short	(.L_47 - .L_46)
.L_46:
        /*010c*/ 	.word	0x00000000
        /*0110*/ 	.short	0x0004
        /*0112*/ 	.short	0x0010
        /*0114*/ 	.byte	0x00, 0xf0, 0x11, 0x00


	//----- nvinfo : EIATTR_KPARAM_INFO
	.align		4
.L_47:
        /*0118*/ 	.byte	0x04, 0x17
        /*011a*/ 	.short	(.L_49 - .L_48)
.L_48:
        /*011c*/ 	.word	0x00000000
        /*0120*/ 	.short	0x0003
        /*0122*/ 	.short	0x000c
        /*0124*/ 	.byte	0x00, 0xf0, 0x11, 0x00


	//----- nvinfo : EIATTR_KPARAM_INFO
	.align		4
.L_49:
        /*0128*/ 	.byte	0x04, 0x17
        /*012a*/ 	.short	(.L_51 - .L_50)
.L_50:
        /*012c*/ 	.word	0x00000000
        /*0130*/ 	.short	0x0002
        /*0132*/ 	.short	0x0008
        /*0134*/ 	.byte	0x00, 0xf0, 0x11, 0x00


	//----- nvinfo : EIATTR_KPARAM_INFO
	.align		4
.L_51:
        /*0138*/ 	.byte	0x04, 0x17
        /*013a*/ 	.short	(.L_53 - .L_52)
.L_52:
        /*013c*/ 	.word	0x00000000
        /*0140*/ 	.short	0x0001
        /*0142*/ 	.short	0x0004
        /*0144*/ 	.byte	0x00, 0xf0, 0x11, 0x00


	//----- nvinfo : EIATTR_KPARAM_INFO
	.align		4
.L_53:
        /*0148*/ 	.byte	0x04, 0x17
        /*014a*/ 	.short	(.L_55 - .L_54)
.L_54:
        /*014c*/ 	.word	0x00000000
        /*0150*/ 	.short	0x0000
        /*0152*/ 	.short	0x0000
        /*0154*/ 	.byte	0x00, 0xf0, 0x11, 0x00


	//----- nvinfo : EIATTR_SPARSE_MMA_MASK
	.align		4
.L_55:
        /*0158*/ 	.byte	0x03, 0x50
        /*015a*/ 	.short	0x0000


	//----- nvinfo : EIATTR_MAXREG_COUNT
	.align		4
        /*015c*/ 	.byte	0x03, 0x1b
        /*015e*/ 	.short	0x00ff


	//----- nvinfo : EIATTR_EXTERNS
	.align		4
        /*0160*/ 	.byte	0x04, 0x0f
        /*0162*/ 	.short	(.L_57 - .L_56)


	//   ....[0]....
	.align		4
.L_56:
        /*0164*/ 	.word	index@(vprintf)


	//----- nvinfo : EIATTR_MERCURY_ISA_VERSION
	.align		4
.L_57:
        /*0168*/ 	.byte	0x03, 0x5f
        /*016a*/ 	.short	0x0101


	//----- nvinfo : EIATTR_VRC_CTA_INIT_COUNT
	.align		4
        /*016c*/ 	.byte	0x02, 0x4a
	.zero		1
	.zero		1


	//----- nvinfo : EIATTR_SYSCALL_OFFSETS
	.align		4
        /*0170*/ 	.byte	0x04, 0x46
        /*0172*/ 	.short	(.L_59 - .L_58)


	//   ....[0]....
.L_58:
        /*0174*/ 	.word	0x00002a60


	//----- nvinfo : EIATTR_EXIT_INSTR_OFFSETS
	.align		4
.L_59:
        /*0178*/ 	.byte	0x04, 0x1c
        /*017a*/ 	.short	(.L_61 - .L_60)


	//   ....[0]....
.L_60:
        /*017c*/ 	.word	0x00002a70


	//----- nvinfo : EIATTR_CRS_STACK_SIZE
	.align		4
.L_61:
        /*0180*/ 	.byte	0x04, 0x1e
        /*0182*/ 	.short	(.L_63 - .L_62)
.L_62:
        /*0184*/ 	.word	0x00000000


	//----- nvinfo : EIATTR_CBANK_PARAM_SIZE
	.align		4
.L_63:
        /*0188*/ 	.byte	0x03, 0x19
        /*018a*/ 	.short	0x0054


	//----- nvinfo : EIATTR_PARAM_CBANK
	.align		4
        /*018c*/ 	.byte	0x04, 0x0a
        /*018e*/ 	.short	(.L_65 - .L_64)
	.align		4
.L_64:
        /*0190*/ 	.word	index@(.nv.constant0._Z7computefffffffffffffffffffff)
        /*0194*/ 	.short	0x0380
        /*0196*/ 	.short	0x0054


	//----- nvinfo : EIATTR_SW_WAR
	.align		4
.L_65:
        /*0198*/ 	.byte	0x04, 0x36
        /*019a*/ 	.short	(.L_67 - .L_66)
.L_66:
        /*019c*/ 	.word	0x00000008
.L_67:


//--------------------- .nv.callgraph             --------------------------
	.section	.nv.callgraph,"",@"SHT_CUDA_CALLGRAPH"
	.align	4
	.sectionentsize	8
	.align		4
        /*0000*/ 	.word	0x00000000
	.align		4
        /*0004*/ 	.word	0xffffffff
	.align		4
        /*0008*/ 	.word	index@(_Z7computefffffffffffffffffffff)
	.align		4
        /*000c*/ 	.word	index@(vprintf)
	.align		4
        /*0010*/ 	.word	0x00000000
	.align		4
        /*0014*/ 	.word	0xfffffffe
	.align		4
        /*0018*/ 	.word	0x00000000
	.align		4
        /*001c*/ 	.word	0xfffffffd
	.align		4
        /*0020*/ 	.word	0x00000000
	.align		4
        /*0024*/ 	.word	0xfffffffc


//--------------------- .nv.constant4             --------------------------
	.section	.nv.constant4,"a",@progbits
	.align	8
	.align		8
.nv.constant4:
        /*0000*/ 	.dword	vprintf
	.align		8
        /*0008*/ 	.dword	$str
	.align		8
        /*0010*/ 	.dword	__cudart_i2opi_f


//--------------------- .text._Z7computefffffffffffffffffffff --------------------------
	.section	.text._Z7computefffffffffffffffffffff,"ax",@progbits
	.align	128
        .global         _Z7computefffffffffffffffffffff
        .type           _Z7computefffffffffffffffffffff,@function
        .size           _Z7computefffffffffffffffffffff,(.L_x_49 - _Z7computefffffffffffffffffffff)
        .other          _Z7computefffffffffffffffffffff,@"STO_CUDA_ENTRY STV_DEFAULT"
_Z7computefffffffffffffffffffff:
.text._Z7computefffffffffffffffffffff:
[----:B------:R-:W0:Y:S08]  /*0000*/  LDC R1, c[0x0][0x37c] ;  /* 0x0000df00ff017b82 */ /* 0x000e300000000800 */
[----:B------:R-:W1:Y:S01]  /*0010*/  LDC.64 R2, c[0x0][0x388] ;  /* 0x0000e200ff027b82 */ /* 0x000e620000000a00 */
[----:B------:R-:W2:Y:S01]  /*0020*/  LDCU UR4, c[0x0][0x384] ;  /* 0x00007080ff0477ac */ /* 0x000ea20008000800 */
[----:B0-----:R-:W-:Y:S01]  /*0030*/  IADD3 R1, PT, PT, R1, -0x28, RZ ;  /* 0xffffffd801017810 */ /* 0x001fe20007ffe0ff */
[----:B------:R-:W0:Y:S05]  /*0040*/  LDCU UR5, c[0x0][0x380] ;  /* 0x00007000ff0577ac */ /* 0x000e2a0008000800 */
[----:B------:R-:W3:Y:S01]  /*0050*/  LDC R6, c[0x0][0x2f8] ;  /* 0x0000be00ff067b82 */ /* 0x000ee20000000800 */
[----:B------:R-:W4:Y:S01]  /*0060*/  LDCU UR6, c[0x0][0x2fc] ;  /* 0x00005f80ff0677ac */ /* 0x000f220008000800 */
[----:B--2---:R-:W-:-:S02]  /*0070*/  IMAD.U32 R4, RZ, RZ, UR4 ;  /* 0x00000004ff047e24 */ /* 0x004fc4000f8e00ff */
[----:B-1----:R-:W-:-:S04]  /*0080*/  FADD R3, R2, R3 ;  /* 0x0000000302037221 */ /* 0x002fc80000000000 */
[----:B------:R-:W1:Y:S08]  /*0090*/  MUFU.RCP R0, R3 ;  /* 0x0000000300007308 */ /* 0x000e700000001000 */
[----:B------:R-:W2:Y:S01]  /*00a0*/  FCHK P0, R4, R3 ;  /* 0x0000000304007302 */ /* 0x000ea20000000000 */
[----:B-1----:R-:W-:-:S04]  /*00b0*/  FFMA R5, -R3, R0, 1 ;  /* 0x3f80000003057423 */ /* 0x002fc80000000100 */
[----:B------:R-:W-:-:S04]  /*00c0*/  FFMA R0, R0, R5, R0 ;  /* 0x0000000500007223 */ /* 0x000fc80000000000 */
[----:B------:R-:W-:-:S04]  /*00d0*/  FFMA R2, R0, UR4, RZ ;  /* 0x0000000400027c23 */ /* 0x000fc800080000ff */
[----:B------:R-:W-:-:S04]  /*00e0*/  FFMA R5, -R3, R2, UR4 ;  /* 0x0000000403057e23 */ /* 0x000fc80008000102 */
[----:B------:R-:W-:Y:S01]  /*00f0*/  FFMA R2, R0, R5, R2 ;  /* 0x0000000500027223 */ /* 0x000fe20000000002 */
[----:B0-----:R-:W-:Y:S01]  /*0100*/  MOV R0, UR5 ;  /* 0x0000000500007c02 */ /* 0x001fe20008000f00 */
[----:B--2-4-:R-:W-:Y:S06]  /*0110*/  @!P0 BRA `(.L_x_0) ;  /* 0x0000000000108947 */ /* 0x014fec0003800000 */
[----:B------:R-:W0:Y:S01]  /*0120*/  LDCU UR4, c[0x0][0x384] ;  /* 0x00007080ff0477ac */ /* 0x000e220008000800 */
[----:B------:R-:W-:Y:S01]  /*0130*/  MOV R10, 0x160 ;  /* 0x00000160000a7802 */ /* 0x000fe20000000f00 */
[----:B0-----:R-:W-:-:S07]  /*0140*/  IMAD.U32 R2, RZ, RZ, UR4 ;  /* 0x00000004ff027e24 */ /* 0x001fce000f8e00ff */
[----:B---3--:R-:W-:Y:S05]  /*0150*/  CALL.REL.NOINC `($__internal_1_$__cuda_sm3x_div_rn_noftz_f32_slowpath) ;  /* 0x0000002800a47944 */ /* 0x008fea0003c00000 */
.L_x_0:
[----:B------:R-:W0:Y:S01]  /*0160*/  LDCU UR4, c[0x0][0x380] ;  /* 0x00007000ff0477ac */ /* 0x000e220008000800 */
[----:B------:R-:W-:Y:S01]  /*0170*/  BSSY.RECONVERGENT B0, `(.L_x_1) ;  /* 0x0000284000007945 */ /* 0x000fe20003800200 */
[----:B0-----:R-:W-:-:S13]  /*0180*/  FSETP.GT.AND P0, PT, R2, UR4, PT ;  /* 0x0000000402007c0b */ /* 0x001fda000bf04000 */
[----:B------:R-:W-:Y:S05]  /*0190*/  @!P0 BRA `(.L_x_2) ;  /* 0x0000002800048947 */ /* 0x000fea0003800000 */
[----:B------:R-:W0:Y:S08]  /*01a0*/  LDC R7, c[0x0][0x3a0] ;  /* 0x0000e800ff077b82 */ /* 0x000e300000000800 */
[----:B------:R-:W1:Y:S01]  /*01b0*/  LDC.64 R8, c[0x0][0x358] ;  /* 0x0000d600ff087b82 */ /* 0x000e620000000a00 */
[----:B0-----:R-:W-:-:S04]  /*01c0*/  FADD R7, -R7, -1.8611000609712504747e-27 ;  /* 0x9313739807077421 */ /* 0x001fc80000000100 */
[C---:B------:R-:W-:Y:S01]  /*01d0*/  FMUL R2, R7.reuse, 0.63661974668502807617 ;  /* 0x3f22f98307027820 */ /* 0x040fe20000400000 */
[----:B------:R-:W-:-:S05]  /*01e0*/  FSETP.GE.AND P0, PT, |R7|, 105615, PT ;  /* 0x47ce47800700780b */ /* 0x000fca0003f06200 */
[----:B------:R-:W0:Y:S02]  /*01f0*/  F2I.NTZ R2, R2 ;  /* 0x0000000200027305 */ /* 0x000e240000203100 */
[----:B0-----:R-:W-:-:S05]  /*0200*/  I2FP.F32.S32 R4, R2 ;  /* 0x0000000200047245 */ /* 0x001fca0000201400 */
[----:B------:R-:W-:-:S04]  /*0210*/  FFMA R3, R4, -1.5707962512969970703, R7 ;  /* 0xbfc90fda04037823 */ /* 0x000fc80000000007 */
[----:B------:R-:W-:-:S04]  /*0220*/  FFMA R3, R4, -7.5497894158615963534e-08, R3 ;  /* 0xb3a2216804037823 */ /* 0x000fc80000000003 */
[----:B------:R-:W-:Y:S01]  /*0230*/  FFMA R4, R4, -5.3903029534742383927e-15, R3 ;  /* 0xa7c234c504047823 */ /* 0x000fe20000000003 */
[----:B-1----:R-:W-:Y:S06]  /*0240*/  @!P0 BRA `(.L_x_3) ;  /* 0x0000000000e48947 */ /* 0x002fec0003800000 */
[----:B------:R-:W-:-:S13]  /*0250*/  FSETP.NEU.AND P0, PT, |R7|, +INF , PT ;  /* 0x7f8000000700780b */ /* 0x000fda0003f0d200 */
[----:B------:R-:W-:Y:S01]  /*0260*/  @!P0 FMUL R4, RZ, R7 ;  /* 0x00000007ff048220 */ /* 0x000fe20000400000 */
[----:B------:R-:W-:Y:S01]  /*0270*/  @!P0 MOV R2, RZ ;  /* 0x000000ff00028202 */ /* 0x000fe20000000f00 */
[----:B------:R-:W-:Y:S06]  /*0280*/  @!P0 BRA `(.L_x_3) ;  /* 0x0000000000d48947 */ /* 0x000fec0003800000 */
[----:B------:R-:W-:Y:S02]  /*0290*/  IMAD.SHL.U32 R3, R7, 0x100, RZ ;  /* 0x0000010007037824 */ /* 0x000fe400078e00ff */
[----:B------:R-:W-:Y:S02]  /*02a0*/  HFMA2 R10, -RZ, RZ, 0, 0 ;  /* 0x00000000ff0a7431 */ /* 0x000fe400000001ff */
[----:B------:R-:W-:Y:S01]  /*02b0*/  IMAD.MOV.U32 R15, RZ, RZ, RZ ;  /* 0x000000ffff0f7224 */ /* 0x000fe200078e00ff */
[----:B------:R-:W-:Y:S01]  /*02c0*/  MOV R2, R1 ;  /* 0x0000000100027202 */ /* 0x000fe20000000f00 */
[----:B------:R-:W0:Y:S01]  /*02d0*/  LDCU.64 UR8, c[0x4][0x10] ;  /* 0x01000200ff0877ac */ /* 0x000e220008000a00 */
[----:B------:R-:W-:Y:S01]  /*02e0*/  LOP3.LUT R3, R3, 0x80000000, RZ, 0xfc, !PT ;  /* 0x8000000003037812 */ /* 0x000fe200078efcff */
[----:B------:R-:W-:-:S06]  /*02f0*/  UMOV UR4, URZ ;  /* 0x000000ff00047c82 */ /* 0x000fcc0008000000 */
.L_x_4:
[----:B------:R-:W-:Y:S01]  /*0300*/  R2UR UR10, R8 ;  /* 0x00000000080a72ca */ /* 0x000fe200000e0000 */
[----:B0-----:R-:W-:Y:S01]  /*0310*/  IMAD.U32 R12, RZ, RZ, UR8 ;  /* 0x00000008ff0c7e24 */ /* 0x001fe2000f8e00ff */
[----:B------:R-:W-:Y:S02]  /*0320*/  R2UR UR11, R9 ;  /* 0x00000000090b72ca */ /* 0x000fe400000e0000 */
[----:B------:R-:W-:-:S11]  /*0330*/  MOV R13, UR9 ;  /* 0x00000009000d7c02 */ /* 0x000fd60008000f00 */
[----:B------:R-:W2:Y:S01]  /*0340*/  LDG.E.CONSTANT R4, desc[UR10][R12.64] ;  /* 0x0000000a0c047981 */ /* 0x000ea2000c1e9900 */
[----:B------:R-:W-:Y:S02]  /*0350*/  UIADD3 UR8, UP0, UPT, UR8, 0x4, URZ ;  /* 0x0000000408087890 */ /* 0x000fe4000ff1e0ff */
[----:B------:R-:W-:Y:S02]  /*0360*/  UIADD3 UR4, UPT, UPT, UR4, 0x1, URZ ;  /* 0x0000000104047890 */ /* 0x000fe4000fffe0ff */
[----:B------:R-:W-:Y:S02]  /*0370*/  UIADD3.X UR9, UPT, UPT, URZ, UR9, URZ, UP0, !UPT ;  /* 0x00000009ff097290 */ /* 0x000fe400087fe4ff */
[----:B------:R-:W-:Y:S01]  /*0380*/  UISETP.NE.AND UP0, UPT, UR4, 0x6, UPT ;  /* 0x000000060400788c */ /* 0x000fe2000bf05270 */
[----:B--2---:R-:W-:-:S03]  /*0390*/  IMAD.WIDE.U32 R4, R4, R3, RZ ;  /* 0x0000000304047225 */ /* 0x004fc600078e00ff */
[----:B------:R-:W-:-:S05]  /*03a0*/  IADD3 R11, P0, PT, R4, R10, RZ ;  /* 0x0000000a040b7210 */ /* 0x000fca0007f1e0ff */
[----:B------:R0:W-:Y:S01]  /*03b0*/  STL [R2], R11 ;  /* 0x0000000b02007387 */ /* 0x0001e20000100800 */
[----:B------:R-:W-:Y:S01]  /*03c0*/  IMAD.X R10, R5, 0x1, R15, P0 ;  /* 0x00000001050a7824 */ /* 0x000fe200000e060f */
[----:B0-----:R-:W-:Y:S01]  /*03d0*/  IADD3 R2, PT, PT, R2, 0x4, RZ ;  /* 0x0000000402027810 */ /* 0x001fe20007ffe0ff */
[----:B------:R-:W-:Y:S06]  /*03e0*/  BRA.U UP0, `(.L_x_4) ;  /* 0xfffffffd00c47547 */ /* 0x000fec000b83ffff */
[----:B------:R-:W-:Y:S01]  /*03f0*/  SHF.R.U32.HI R11, RZ, 0x17, R7 ;  /* 0x00000017ff0b7819 */ /* 0x000fe20000011607 */
[----:B------:R0:W-:Y:S03]  /*0400*/  STL [R1+0x18], R10 ;  /* 0x0000180a01007387 */ /* 0x0001e60000100800 */
[C---:B------:R-:W-:Y:S02]  /*0410*/  LOP3.LUT R2, R11.reuse, 0xe0, RZ, 0xc0, !PT ;  /* 0x000000e00b027812 */ /* 0x040fe400078ec0ff */
[----:B------:R-:W-:-:S03]  /*0420*/  LOP3.LUT P0, RZ, R11, 0x1f, RZ, 0xc0, !PT ;  /* 0x0000001f0bff7812 */ /* 0x000fc6000780c0ff */
[----:B------:R-:W-:-:S05]  /*0430*/  VIADD R2, R2, 0xffffff80 ;  /* 0xffffff8002027836 */ /* 0x000fca0000000000 */
[----:B------:R-:W-:-:S05]  /*0440*/  SHF.R.U32.HI R2, RZ, 0x5, R2 ;  /* 0x00000005ff027819 */ /* 0x000fca0000011602 */
[----:B------:R-:W-:-:S05]  /*0450*/  IMAD R12, R2, -0x4, R1 ;  /* 0xfffffffc020c7824 */ /* 0x000fca00078e0201 */
[----:B------:R-:W2:Y:S04]  /*0460*/  LDL R3, [R12+0x18] ;  /* 0x000018000c037983 */ /* 0x000ea80000100800 */
[----:B------:R-:W2:Y:S04]  /*0470*/  LDL R4, [R12+0x14] ;  /* 0x000014000c047983 */ /* 0x000ea80000100800 */
[----:B------:R-:W4:Y:S01]  /*0480*/  @P0 LDL R5, [R12+0x10] ;  /* 0x000010000c050983 */ /* 0x000f220000100800 */
[----:B------:R-:W-:Y:S01]  /*0490*/  LOP3.LUT R2, R11, 0x1f, RZ, 0xc0, !PT ;  /* 0x0000001f0b027812 */ /* 0x000fe200078ec0ff */
[----:B------:R-:W-:Y:S01]  /*04a0*/  UMOV UR4, 0x54442d19 ;  /* 0x54442d1900047882 */ /* 0x000fe20000000000 */
[----:B------:R-:W-:-:S02]  /*04b0*/  UMOV UR5, 0x3bf921fb ;  /* 0x3bf921fb00057882 */ /* 0x000fc40000000000 */
[-C--:B--2---:R-:W-:Y:S02]  /*04c0*/  @P0 SHF.L.W.U32.HI R3, R4, R2.reuse, R3 ;  /* 0x0000000204030219 */ /* 0x084fe40000010e03 */
[----:B----4-:R-:W-:Y:S02]  /*04d0*/  @P0 SHF.L.W.U32.HI R4, R5, R2, R4 ;  /* 0x0000000205040219 */ /* 0x010fe40000010e04 */
[----:B------:R-:W-:Y:S02]  /*04e0*/  ISETP.GE.AND P0, PT, R7, RZ, PT ;  /* 0x000000ff0700720c */ /* 0x000fe40003f06270 */
[C---:B------:R-:W-:Y:S02]  /*04f0*/  SHF.L.W.U32.HI R2, R4.reuse, 0x2, R3 ;  /* 0x0000000204027819 */ /* 0x040fe40000010e03 */
[----:B------:R-:W-:Y:S02]  /*0500*/  SHF.L.U32 R4, R4, 0x2, RZ ;  /* 0x0000000204047819 */ /* 0x000fe400000006ff */
[----:B------:R-:W-:-:S02]  /*0510*/  SHF.R.S32.HI R5, RZ, 0x1f, R2 ;  /* 0x0000001fff057819 */ /* 0x000fc40000011402 */
[----:B------:R-:W-:Y:S02]  /*0520*/  SHF.R.U32.HI R3, RZ, 0x1e, R3 ;  /* 0x0000001eff037819 */ /* 0x000fe40000011603 */
[C---:B------:R-:W-:Y:S02]  /*0530*/  LOP3.LUT R4, R5.reuse, R4, RZ, 0x3c, !PT ;  /* 0x0000000405047212 */ /* 0x040fe400078e3cff */
[----:B------:R-:W-:Y:S02]  /*0540*/  LOP3.LUT R5, R5, R2, RZ, 0x3c, !PT ;  /* 0x0000000205057212 */ /* 0x000fe400078e3cff */
[C---:B------:R-:W-:Y:S02]  /*0550*/  LOP3.LUT R7, R2.reuse, R7, RZ, 0x3c, !PT ;  /* 0x0000000702077212 */ /* 0x040fe400078e3cff */
[----:B------:R-:W-:Y:S02]  /*0560*/  LEA.HI R2, R2, R3, RZ, 0x1 ;  /* 0x0000000302027211 */ /* 0x000fe400078f08ff */
[----:B------:R-:W0:Y:S01]  /*0570*/  I2F.F64.S64 R4, R4 ;  /* 0x0000000400047312 */ /* 0x000e220000301c00 */
[----:B------:R-:W-:-:S02]  /*0580*/  ISETP.GE.AND P1, PT, R7, RZ, PT ;  /* 0x000000ff0700720c */ /* 0x000fc40003f26270 */
[----:B------:R-:W-:-:S05]  /*0590*/  IMAD.MOV R3, RZ, RZ, -R2 ;  /* 0x000000ffff037224 */ /* 0x000fca00078e0a02 */
[----:B------:R-:W-:Y:S01]  /*05a0*/  @!P0 MOV R2, R3 ;  /* 0x0000000300028202 */ /* 0x000fe20000000f00 */
[----:B0-----:R-:W-:-:S10]  /*05b0*/  DMUL R10, R4, UR4 ;  /* 0x00000004040a7c28 */ /* 0x001fd40008000000 */
[----:B------:R-:W0:Y:S02]  /*05c0*/  F2F.F32.F64 R10, R10 ;  /* 0x0000000a000a7310 */ /* 0x000e240000301000 */
[----:B0-----:R-:W-:-:S07]  /*05d0*/  FSEL R4, -R10, R10, !P1 ;  /* 0x0000000a0a047208 */ /* 0x001fce0004800100 */
.L_x_3:
[----:B------:R-:W0:Y:S01]  /*05e0*/  LDC R13, c[0x0][0x39c] ;  /* 0x0000e700ff0d7b82 */ /* 0x000e220000000800 */
[----:B------:R-:W-:Y:S02]  /*05f0*/  IMAD.MOV.U32 R10, RZ, RZ, 0x37cbac00 ;  /* 0x37cbac00ff0a7424 */ /* 0x000fe400078e00ff */
[----:B------:R-:W-:Y:S01]  /*0600*/  FMUL R5, R4, R4 ;  /* 0x0000000404057220 */ /* 0x000fe20000400000 */
[C---:B------:R-:W-:Y:S01]  /*0610*/  LOP3.LUT R3, R2.reuse, 0x1, RZ, 0xc0, !PT ;  /* 0x0000000102037812 */ /* 0x040fe200078ec0ff */
[----:B------:R-:W-:Y:S01]  /*0620*/  VIADD R2, R2, 0x1 ;  /* 0x0000000102027836 */ /* 0x000fe20000000000 */
[----:B------:R-:W-:Y:S01]  /*0630*/  MOV R12, 0x3c0885e4 ;  /* 0x3c0885e4000c7802 */ /* 0x000fe20000000f00 */
[----:B------:R-:W-:Y:S01]  /*0640*/  FFMA R7, R5, R10, -0.0013887860113754868507 ;  /* 0xbab607ed05077423 */ /* 0x000fe2000000000a */
[----:B------:R-:W-:Y:S01]  /*0650*/  ISETP.NE.U32.AND P0, PT, R3, 0x1, PT ;  /* 0x000000010300780c */ /* 0x000fe20003f05070 */
[----:B------:R-:W-:Y:S01]  /*0660*/  UMOV UR4, 0x3c40485a ;  /* 0x3c40485a00047882 */ /* 0x000fe20000000000 */
[----:B------:R-:W-:Y:S01]  /*0670*/  LOP3.LUT P1, RZ, R2, 0x2, RZ, 0xc0, !PT ;  /* 0x0000000202ff7812 */ /* 0x000fe2000782c0ff */
[----:B------:R-:W-:Y:S01]  /*0680*/  IMAD.U32 R14, RZ, RZ, UR4 ;  /* 0x00000004ff0e7e24 */ /* 0x000fe2000f8e00ff */
[----:B------:R-:W-:-:S02]  /*0690*/  FSEL R10, R7, -0.00019574658654164522886, P0 ;  /* 0xb94d4153070a7808 */ /* 0x000fc40000000000 */
[----:B------:R-:W-:Y:S02]  /*06a0*/  FSEL R12, R12, 0.041666727513074874878, !P0 ;  /* 0x3d2aaabb0c0c7808 */ /* 0x000fe40004000000 */
[----:B------:R-:W-:-:S03]  /*06b0*/  MOV R3, 0x3e2aaaa8 ;  /* 0x3e2aaaa800037802 */ /* 0x000fc60000000f00 */
[----:B------:R-:W-:Y:S01]  /*06c0*/  FFMA R10, R5, R10, R12 ;  /* 0x0000000a050a7223 */ /* 0x000fe2000000000c */
[----:B------:R-:W-:Y:S01]  /*06d0*/  FSEL R12, -R3, -0.4999999701976776123, !P0 ;  /* 0xbeffffff030c7808 */ /* 0x000fe20004000100 */
[----:B0-----:R-:W0:Y:S04]  /*06e0*/  MUFU.RCP R11, R13 ;  /* 0x0000000d000b7308 */ /* 0x001e280000001000 */
[----:B------:R-:W-:Y:S01]  /*06f0*/  FFMA R10, R5, R10, R12 ;  /* 0x0000000a050a7223 */ /* 0x000fe2000000000c */
[----:B0-----:R-:W-:-:S04]  /*0700*/  FFMA R2, R11, -R13, 1 ;  /* 0x3f8000000b027423 */ /* 0x001fc8000000080d */
[----:B------:R-:W-:Y:S01]  /*0710*/  FFMA R3, R11, R2, R11 ;  /* 0x000000020b037223 */ /* 0x000fe2000000000b */
[----:B------:R-:W-:Y:S01]  /*0720*/  FSEL R2, R4, 1, !P0 ;  /* 0x3f80000004027808 */ /* 0x000fe20004000000 */
[----:B------:R-:W0:Y:S02]  /*0730*/  FCHK P0, R14, R13 ;  /* 0x0000000d0e007302 */ /* 0x000e240000000000 */
[----:B------:R-:W-:Y:S02]  /*0740*/  FFMA R12, R3, 0.011735999956727027893, RZ ;  /* 0x3c40485a030c7823 */ /* 0x000fe400000000ff */
[----:B------:R-:W-:Y:S02]  /*0750*/  FFMA R5, R5, R2, RZ ;  /* 0x0000000205057223 */ /* 0x000fe400000000ff */
[----:B------:R-:W-:Y:S02]  /*0760*/  FFMA R7, R12, -R13, 0.011735999956727027893 ;  /* 0x3c40485a0c077423 */ /* 0x000fe4000000080d */
[----:B------:R-:W-:-:S02]  /*0770*/  FFMA R4, R5, R10, R2 ;  /* 0x0000000a05047223 */ /* 0x000fc40000000002 */
[----:B------:R-:W-:Y:S02]  /*0780*/  FFMA R3, R3, R7, R12 ;  /* 0x0000000703037223 */ /* 0x000fe4000000000c */
[----:B------:R-:W-:Y:S01]  /*0790*/  @P1 FADD R4, RZ, -R4 ;  /* 0x80000004ff041221 */ /* 0x000fe20000000000 */
[----:B0-----:R-:W-:Y:S06]  /*07a0*/  @!P0 BRA `(.L_x_5) ;  /* 0x0000000000188947 */ /* 0x001fec0003800000 */
[----:B------:R-:W0:Y:S01]  /*07b0*/  LDCU UR4, c[0x0][0x39c] ;  /* 0x00007380ff0477ac */ /* 0x000e220008000800 */
[----:B------:R-:W-:Y:S01]  /*07c0*/  HFMA2 R2, -RZ, RZ, 1.0625, 8.703125 ;  /* 0x3c40485aff027431 */ /* 0x000fe200000001ff */
[----:B------:R-:W-:Y:S01]  /*07d0*/  MOV R10, 0x800 ;  /* 0x00000800000a7802 */ /* 0x000fe20000000f00 */
[----:B0-----:R-:W-:-:S07]  /*07e0*/  IMAD.U32 R3, RZ, RZ, UR4 ;  /* 0x00000004ff037e24 */ /* 0x001fce000f8e00ff */
[----:B---3--:R-:W-:Y:S05]  /*07f0*/  CALL.REL.NOINC `($__internal_1_$__cuda_sm3x_div_rn_noftz_f32_slowpath) ;  /* 0x0000002000fc7944 */ /* 0x008fea0003c00000 */
[----:B------:R-:W-:-:S07]  /*0800*/  MOV R3, R2 ;  /* 0x0000000200037202 */ /* 0x000fce0000000f00 */
.L_x_5:
[----:B------:R-:W0:Y:S01]  /*0810*/  MUFU.RCP R5, R4 ;  /* 0x0000000400057308 */ /* 0x000e220000001000 */
[----:B------:R-:W-:Y:S07]  /*0820*/  BSSY.RECONVERGENT B1, `(.L_x_6) ;  /* 0x000000d000017945 */ /* 0x000fee0003800200 */
[----:B------:R-:W1:Y:S01]  /*0830*/  FCHK P0, R3, R4 ;  /* 0x0000000403007302 */ /* 0x000e620000000000 */
[----:B0-----:R-:W-:-:S04]  /*0840*/  FFMA R2, -R4, R5, 1 ;  /* 0x3f80000004027423 */ /* 0x001fc80000000105 */
[----:B------:R-:W-:-:S04]  /*0850*/  FFMA R2, R5, R2, R5 ;  /* 0x0000000205027223 */ /* 0x000fc80000000005 */
[----:B------:R-:W-:-:S04]  /*0860*/  FFMA R5, R2, R3, RZ ;  /* 0x0000000302057223 */ /* 0x000fc800000000ff */
[----:B------:R-:W-:-:S04]  /*0870*/  FFMA R10, -R4, R5, R3 ;  /* 0x00000005040a7223 */ /* 0x000fc80000000103 */
[----:B------:R-:W-:Y:S01]  /*0880*/  FFMA R5, R2, R10, R5 ;  /* 0x0000000a02057223 */ /* 0x000fe20000000005 */
[----:B-1----:R-:W-:Y:S06]  /*0890*/  @!P0 BRA `(.L_x_7) ;  /* 0x0000000000148947 */ /* 0x002fec0003800000 */
[----:B------:R-:W-:Y:S01]  /*08a0*/  IMAD.MOV.U32 R2, RZ, RZ, R3 ;  /* 0x000000ffff027224 */ /* 0x000fe200078e0003 */
[----:B------:R-:W-:Y:S02]  /*08b0*/  MOV R3, R4 ;  /* 0x0000000400037202 */ /* 0x000fe40000000f00 */
[----:B------:R-:W-:-:S07]  /*08c0*/  MOV R10, 0x8e0 ;  /* 0x000008e0000a7802 */ /* 0x000fce0000000f00 */
[----:B---3--:R-:W-:Y:S05]  /*08d0*/  CALL.REL.NOINC `($__internal_1_$__cuda_sm3x_div_rn_noftz_f32_slowpath) ;  /* 0x0000002000c47944 */ /* 0x008fea0003c00000 */
[----:B------:R-:W-:-:S07]  /*08e0*/  IMAD.MOV.U32 R5, RZ, RZ, R2 ;  /* 0x000000ffff057224 */ /* 0x000fce00078e0002 */
.L_x_7:
[----:B------:R-:W-:Y:S05]  /*08f0*/  BSYNC.RECONVERGENT B1 ;  /* 0x0000000000017941 */ /* 0x000fea0003800200 */
.L_x_6:
[----:B------:R-:W0:Y:S01]  /*0900*/  LDCU UR4, c[0x0][0x398] ;  /* 0x00007300ff0477ac */ /* 0x000e220008000800 */
[----:B------:R-:W1:Y:S01]  /*0910*/  MUFU.RCP R2, R5 ;  /* 0x0000000500027308 */ /* 0x000e620000001000 */
[----:B------:R-:W2:Y:S01]  /*0920*/  LDC.64 R12, c[0x0][0x390] ;  /* 0x0000e400ff0c7b82 */ /* 0x000ea20000000a00 */
[----:B------:R-:W-:Y:S01]  /*0930*/  BSSY.RECONVERGENT B1, `(.L_x_8) ;  /* 0x0000010000017945 */ /* 0x000fe20003800200 */
[----:B0-----:R-:W-:Y:S01]  /*0940*/  MOV R14, UR4 ;  /* 0x00000004000e7c02 */ /* 0x001fe20008000f00 */
[----:B-1----:R-:W-:-:S04]  /*0950*/  FFMA R3, R2, -R5, 1 ;  /* 0x3f80000002037423 */ /* 0x002fc80000000805 */
[----:B------:R-:W0:Y:S01]  /*0960*/  FCHK P0, R14, R5 ;  /* 0x000000050e007302 */ /* 0x000e220000000000 */
[----:B------:R-:W-:Y:S01]  /*0970*/  FFMA R2, R2, R3, R2 ;  /* 0x0000000302027223 */ /* 0x000fe20000000002 */
[----:B--2---:R-:W-:-:S03]  /*0980*/  FFMA R4, R13, 1.5613267489507111804e-41, R12 ;  /* 0x00002b860d047823 */ /* 0x004fc6000000000c */
[----:B------:R-:W-:-:S04]  /*0990*/  FFMA R3, R2, UR4, RZ ;  /* 0x0000000402037c23 */ /* 0x000fc800080000ff */
[----:B------:R-:W-:-:S04]  /*09a0*/  FFMA R10, R3, -R5, UR4 ;  /* 0x00000004030a7e23 */ /* 0x000fc80008000805 */
[----:B------:R-:W-:Y:S01]  /*09b0*/  FFMA R3, R2, R10, R3 ;  /* 0x0000000a02037223 */ /* 0x000fe20000000003 */
[----:B0-----:R-:W-:Y:S06]  /*09c0*/  @!P0 BRA `(.L_x_9) ;  /* 0x0000000000188947 */ /* 0x001fec0003800000 */
[----:B------:R-:W0:Y:S01]  /*09d0*/  LDCU UR4, c[0x0][0x398] ;  /* 0x00007300ff0477ac */ /* 0x000e220008000800 */
[----:B------:R-:W-:Y:S02]  /*09e0*/  MOV R3, R5 ;  /* 0x0000000500037202 */ /* 0x000fe40000000f00 */
[----:B------:R-:W-:Y:S01]  /*09f0*/  MOV R10, 0xa20 ;  /* 0x00000a20000a7802 */ /* 0x000fe20000000f00 */
[----:B0-----:R-:W-:-:S07]  /*0a00*/  IMAD.U32 R2, RZ, RZ, UR4 ;  /* 0x00000004ff027e24 */ /* 0x001fce000f8e00ff */
[----:B---3--:R-:W-:Y:S05]  /*0a10*/  CALL.REL.NOINC `($__internal_1_$__cuda_sm3x_div_rn_noftz_f32_slowpath) ;  /* 0x0000002000747944 */ /* 0x008fea0003c00000 */
[----:B------:R-:W-:-:S07]  /*0a20*/  MOV R3, R2 ;  /* 0x0000000200037202 */ /* 0x000fce0000000f00 */
.L_x_9:
[----:B------:R-:W-:Y:S05]  /*0a30*/  BSYNC.RECONVERGENT B1 ;  /* 0x0000000000017941 */ /* 0x000fea0003800200 */
.L_x_8:
[C---:B------:R-:W-:Y:S01]  /*0a40*/  FMUL R5, |R4|.reuse, 16777216 ;  /* 0x4b80000004057820 */ /* 0x040fe20000400200 */
[----:B------:R-:W-:Y:S01]  /*0a50*/  FSETP.GEU.AND P0, PT, |R4|, 1.175494350822287508e-38, PT ;  /* 0x008000000400780b */ /* 0x000fe20003f0e200 */
[----:B------:R-:W-:Y:S01]  /*0a60*/  HFMA2 R15, -RZ, RZ, 0.771484375, 0.21533203125 ;  /* 0x3a2c32e4ff0f7431 */ /* 0x000fe200000001ff */
[----:B------:R-:W-:Y:S02]  /*0a70*/  BSSY.RECONVERGENT B1, `(.L_x_10) ;  /* 0x0000057000017945 */ /* 0x000fe40003800200 */
[----:B------:R-:W-:-:S04]  /*0a80*/  FSEL R5, R5, |R4|, !P0 ;  /* 0x4000000405057208 */ /* 0x000fc80004000000 */
[----:B------:R-:W-:-:S04]  /*0a90*/  IADD3 R2, PT, PT, R5, -0x3f3504f3, RZ ;  /* 0xc0cafb0d05027810 */ /* 0x000fc80007ffe0ff */
[----:B------:R-:W-:Y:S02]  /*0aa0*/  LOP3.LUT R10, R2, 0xff800000, RZ, 0xc0, !PT ;  /* 0xff800000020a7812 */ /* 0x000fe400078ec0ff */
[----:B------:R-:W-:-:S03]  /*0ab0*/  FSEL R2, RZ, -24, P0 ;  /* 0xc1c00000ff027808 */ /* 0x000fc60000000000 */
[----:B------:R-:W-:-:S04]  /*0ac0*/  IMAD.IADD R5, R5, 0x1, -R10 ;  /* 0x0000000105057824 */ /* 0x000fc800078e0a0a */
[C---:B------:R-:W-:Y:S01]  /*0ad0*/  FADD R11, R5.reuse, 1 ;  /* 0x3f800000050b7421 */ /* 0x040fe20000000000 */
[----:B------:R-:W-:Y:S01]  /*0ae0*/  FADD R7, R5, -1 ;  /* 0xbf80000005077421 */ /* 0x000fe20000000000 */
[----:B------:R-:W-:-:S03]  /*0af0*/  I2FP.F32.S32 R5, R10 ;  /* 0x0000000a00057245 */ /* 0x000fc60000201400 */
[----:B------:R-:W-:Y:S01]  /*0b00*/  FADD R12, R7, R7 ;  /* 0x00000007070c7221 */ /* 0x000fe20000000000 */
[----:B------:R-:W0:Y:S01]  /*0b10*/  MUFU.RCP R11, R11 ;  /* 0x0000000b000b7308 */ /* 0x000e220000001000 */
[----:B------:R-:W-:Y:S02]  /*0b20*/  FFMA R5, R5, 1.1920928955078125e-07, R2 ;  /* 0x3400000005057823 */ /* 0x000fe40000000002 */
[----:B0-----:R-:W-:-:S04]  /*0b30*/  FMUL R12, R11, R12 ;  /* 0x0000000c0b0c7220 */ /* 0x001fc80000400000 */
[----:B------:R-:W-:Y:S01]  /*0b40*/  FADD R13, R7, -R12 ;  /* 0x8000000c070d7221 */ /* 0x000fe20000000000 */
[CC--:B------:R-:W-:Y:S01]  /*0b50*/  FMUL R10, R12.reuse, R12.reuse ;  /* 0x0000000c0c0a7220 */ /* 0x0c0fe20000400000 */
[----:B------:R-:W-:Y:S02]  /*0b60*/  FFMA R2, R12, 1.4426950216293334961, R5 ;  /* 0x3fb8aa3b0c027823 */ /* 0x000fe40000000005 */
[----:B------:R-:W-:Y:S01]  /*0b70*/  FADD R14, R13, R13 ;  /* 0x0000000d0d0e7221 */ /* 0x000fe20000000000 */
[C---:B------:R-:W-:Y:S01]  /*0b80*/  FFMA R13, R10.reuse, R15, 0.0032181653659790754318 ;  /* 0x3b52e7db0a0d7423 */ /* 0x040fe2000000000f */
[----:B------:R-:W-:Y:S02]  /*0b90*/  FADD R5, R5, -R2 ;  /* 0x8000000205057221 */ /* 0x000fe40000000000 */
[----:B------:R-:W-:Y:S01]  /*0ba0*/  FFMA R14, R7, -R12, R14 ;  /* 0x8000000c070e7223 */ /* 0x000fe2000000000e */
[----:B------:R-:W-:Y:S01]  /*0bb0*/  FFMA R13, R10, R13, 0.018033718690276145935 ;  /* 0x3c93bb730a0d7423 */ /* 0x000fe2000000000d */
[----:B------:R-:W-:-:S02]  /*0bc0*/  FFMA R5, R12, 1.4426950216293334961, R5 ;  /* 0x3fb8aa3b0c057823 */ /* 0x000fc40000000005 */
[----:B------:R-:W-:Y:S01]  /*0bd0*/  FMUL R14, R11, R14 ;  /* 0x0000000e0b0e7220 */ /* 0x000fe20000400000 */
[----:B------:R-:W-:-:S03]  /*0be0*/  FFMA R13, R10, R13, 0.12022458761930465698 ;  /* 0x3df6384f0a0d7423 */ /* 0x000fc6000000000d */
[----:B------:R-:W-:Y:S01]  /*0bf0*/  FFMA R5, R14, 1.4426950216293334961, R5 ;  /* 0x3fb8aa3b0e057823 */ /* 0x000fe20000000005 */
[----:B------:R-:W-:-:S03]  /*0c00*/  FMUL R13, R10, R13 ;  /* 0x0000000d0a0d7220 */ /* 0x000fc60000400000 */
[----:B------:R-:W-:Y:S01]  /*0c10*/  FFMA R5, R12, 1.9251366722983220825e-08, R5 ;  /* 0x32a55e340c057823 */ /* 0x000fe20000000005 */
[----:B------:R-:W-:-:S04]  /*0c20*/  FMUL R7, R13, 3 ;  /* 0x404000000d077820 */ /* 0x000fc80000400000 */
[----:B------:R-:W-:-:S04]  /*0c30*/  FFMA R14, R14, R7, R5 ;  /* 0x000000070e0e7223 */ /* 0x000fc80000000005 */
[----:B------:R-:W-:Y:S01]  /*0c40*/  FFMA R13, R12, R13, R14 ;  /* 0x0000000d0c0d7223 */ /* 0x000fe2000000000e */
[----:B------:R-:W-:-:S03]  /*0c50*/  MOV R12, 0x391fcb8e ;  /* 0x391fcb8e000c7802 */ /* 0x000fc60000000f00 */
[----:B------:R-:W-:-:S04]  /*0c60*/  FADD R5, R2, R13 ;  /* 0x0000000d02057221 */ /* 0x000fc80000000000 */
[----:B------:R-:W-:Y:S01]  /*0c70*/  FMUL R10, R5, R3 ;  /* 0x00000003050a7220 */ /* 0x000fe20000400000 */
[----:B------:R-:W-:-:S03]  /*0c80*/  FADD R2, -R2, R5 ;  /* 0x0000000502027221 */ /* 0x000fc60000000100 */
[----:B------:R-:W0:Y:S01]  /*0c90*/  FRND R7, R10 ;  /* 0x0000000a00077307 */ /* 0x000e220000201000 */
[----:B------:R-:W-:Y:S01]  /*0ca0*/  FADD R2, R13, -R2 ;  /* 0x800000020d027221 */ /* 0x000fe20000000000 */
[-C--:B------:R-:W-:Y:S01]  /*0cb0*/  FFMA R5, R5, R3.reuse, -R10 ;  /* 0x0000000305057223 */ /* 0x080fe2000000080a */
[C---:B------:R-:W-:Y:S02]  /*0cc0*/  FSETP.GT.AND P1, PT, |R10|.reuse, 152, PT ;  /* 0x431800000a00780b */ /* 0x040fe40003f24200 */
[----:B------:R-:W-:Y:S01]  /*0cd0*/  FSETP.GEU.AND P2, PT, R10, RZ, PT ;  /* 0x000000ff0a00720b */ /* 0x000fe20003f4e000 */
[----:B------:R-:W-:Y:S02]  /*0ce0*/  FFMA R2, R2, R3, R5 ;  /* 0x0000000302027223 */ /* 0x000fe40000000005 */
[----:B------:R-:W1:Y:S01]  /*0cf0*/  F2I.NTZ R11, R10 ;  /* 0x0000000a000b7305 */ /* 0x000e620000203100 */
[----:B0-----:R-:W-:Y:S01]  /*0d00*/  FADD R5, R10, -R7 ;  /* 0x800000070a057221 */ /* 0x001fe20000000000 */
[----:B------:R-:W-:-:S03]  /*0d10*/  FSETP.GT.AND P0, PT, R7, RZ, PT ;  /* 0x000000ff0700720b */ /* 0x000fc60003f04000 */
[----:B------:R-:W-:Y:S01]  /*0d20*/  FADD R5, R2, R5 ;  /* 0x0000000502057221 */ /* 0x000fe20000000000 */
[----:B------:R-:W-:Y:S02]  /*0d30*/  SEL R14, RZ, 0x83000000, P0 ;  /* 0x83000000ff0e7807 */ /* 0x000fe40000000000 */
[----:B------:R-:W-:Y:S01]  /*0d40*/  FSETP.NEU.AND P0, PT, R3, RZ, PT ;  /* 0x000000ff0300720b */ /* 0x000fe20003f0d000 */
[----:B------:R-:W-:-:S03]  /*0d50*/  FFMA R2, R5, R12, 0.0013391353422775864601 ;  /* 0x3aaf85ed05027423 */ /* 0x000fc6000000000c */
[----:B------:R-:W-:Y:S01]  /*0d60*/  FSETP.EQ.OR P0, PT, R4, 1, !P0 ;  /* 0x3f8000000400780b */ /* 0x000fe20004702400 */
[----:B------:R-:W-:-:S04]  /*0d70*/  FFMA R2, R5, R2, 0.0096188392490148544312 ;  /* 0x3c1d985605027423 */ /* 0x000fc80000000002 */
[----:B------:R-:W-:-:S04]  /*0d80*/  FFMA R2, R5, R2, 0.055503588169813156128 ;  /* 0x3d6357bb05027423 */ /* 0x000fc80000000002 */
[----:B------:R-:W-:Y:S01]  /*0d90*/  FFMA R12, R5, R2, 0.24022644758224487305 ;  /* 0x3e75fdec050c7423 */ /* 0x000fe20000000002 */
[----:B------:R-:W-:-:S03]  /*0da0*/  FMUL R2, R3, 0.5 ;  /* 0x3f00000003027820 */ /* 0x000fc60000400000 */
[----:B------:R-:W-:-:S03]  /*0db0*/  FFMA R12, R5, R12, 0.69314718246459960938 ;  /* 0x3f317218050c7423 */ /* 0x000fc6000000000c */
[----:B------:R-:W0:Y:S01]  /*0dc0*/  FRND.TRUNC R2, R2 ;  /* 0x0000000200027307 */ /* 0x000e22000020d000 */
[----:B------:R-:W-:Y:S01]  /*0dd0*/  FFMA R12, R5, R12, 1 ;  /* 0x3f800000050c7423 */ /* 0x000fe2000000000c */
[----:B------:R-:W-:Y:S01]  /*0de0*/  VIADD R5, R14, 0x7f000000 ;  /* 0x7f0000000e057836 */ /* 0x000fe20000000000 */
[----:B-1----:R-:W-:-:S03]  /*0df0*/  LEA R14, R11, -R14, 0x17 ;  /* 0x8000000e0b0e7211 */ /* 0x002fc600078eb8ff */
[----:B------:R-:W-:-:S04]  /*0e00*/  FMUL R5, R12, R5 ;  /* 0x000000050c057220 */ /* 0x000fc80000400000 */
[----:B------:R-:W-:Y:S01]  /*0e10*/  FMUL R14, R5, R14 ;  /* 0x0000000e050e7220 */ /* 0x000fe20000400000 */
[----:B------:R-:W-:Y:S01]  /*0e20*/  HFMA2 R5, -RZ, RZ, 1.875, 0 ;  /* 0x3f800000ff057431 */ /* 0x000fe200000001ff */
[----:B------:R-:W-:Y:S01]  /*0e30*/  @P1 FSEL R14, RZ, +INF , !P2 ;  /* 0x7f800000ff0e1808 */ /* 0x000fe20005000000 */
[----:B0-----:R-:W-:Y:S01]  /*0e40*/  FADD R2, R2, R2 ;  /* 0x0000000202027221 */ /* 0x001fe20000000000 */
[----:B------:R-:W-:Y:S06]  /*0e50*/  @P0 BRA `(.L_x_11) ;  /* 0x0000000000600947 */ /* 0x000fec0003800000 */
[----:B------:R-:W-:-:S04]  /*0e60*/  FSETP.NAN.AND P0, PT, |R3|, |R3|, PT ;  /* 0x400000030300720b */ /* 0x000fc80003f08200 */
[----:B------:R-:W-:-:S13]  /*0e70*/  FSETP.NUM.AND P0, PT, |R4|, |R4|, !P0 ;  /* 0x400000040400720b */ /* 0x000fda0004707200 */
[----:B------:R-:W-:Y:S01]  /*0e80*/  @!P0 FADD R5, R3, R4 ;  /* 0x0000000403058221 */ /* 0x000fe20000000000 */
[----:B------:R-:W-:Y:S06]  /*0e90*/  @!P0 BRA `(.L_x_11) ;  /* 0x0000000000508947 */ /* 0x000fec0003800000 */
[----:B------:R-:W-:Y:S01]  /*0ea0*/  FSETP.NEU.AND P0, PT, |R4|, +INF , PT ;  /* 0x7f8000000400780b */ /* 0x000fe20003f0d200 */
[----:B------:R-:W-:Y:S01]  /*0eb0*/  FADD R7, -R2, R3 ;  /* 0x0000000302077221 */ /* 0x000fe20000000100 */
[----:B------:R-:W-:-:S13]  /*0ec0*/  FSETP.NEU.AND P1, PT, R4, RZ, PT ;  /* 0x000000ff0400720b */ /* 0x000fda0003f2d000 */
[----:B------:R-:W-:Y:S05]  /*0ed0*/  @P0 BRA P1, `(.L_x_12) ;  /* 0x0000000000180947 */ /* 0x000fea0000800000 */
[----:B------:R-:W-:Y:S01]  /*0ee0*/  FSETP.GEU.AND P1, PT, R3, RZ, PT ;  /* 0x000000ff0300720b */ /* 0x000fe20003f2e000 */
[----:B------:R-:W-:Y:S01]  /*0ef0*/  FADD R5, R4, R4 ;  /* 0x0000000404057221 */ /* 0x000fe20000000000 */
[----:B------:R-:W-:-:S11]  /*0f00*/  FSETP.NEU.AND P0, PT, |R7|, 1, PT ;  /* 0x3f8000000700780b */ /* 0x000fd60003f0d200 */
[----:B------:R-:W-:-:S04]  /*0f10*/  @!P1 LOP3.LUT R5, R5, 0x7f800000, RZ, 0x3c, !PT ;  /* 0x7f80000005059812 */ /* 0x000fc800078e3cff */
[----:B------:R-:W-:Y:S01]  /*0f20*/  @P0 LOP3.LUT R5, R5, 0x7fffffff, RZ, 0xc0, !PT ;  /* 0x7fffffff05050812 */ /* 0x000fe200078ec0ff */
[----:B------:R-:W-:Y:S06]  /*0f30*/  BRA `(.L_x_11) ;  /* 0x0000000000287947 */ /* 0x000fec0003800000 */
.L_x_12:
[----:B------:R-:W-:Y:S02]  /*0f40*/  FSETP.NEU.AND P0, PT, |R3|, +INF , PT ;  /* 0x7f8000000300780b */ /* 0x000fe40003f0d200 */
[----:B------:R-:W-:-:S13]  /*0f50*/  FSETP.EQ.AND P1, PT, R4, -1, PT ;  /* 0xbf8000000400780b */ /* 0x000fda0003f22000 */
[----:B------:R-:W-:Y:S05]  /*0f60*/  @!P0 BRA P1, `(.L_x_11) ;  /* 0x00000000001c8947 */ /* 0x000fea0000800000 */
[----:B------:R-:W-:Y:S01]  /*0f70*/  FSETP.GEU.AND P1, PT, R4, RZ, PT ;  /* 0x000000ff0400720b */ /* 0x000fe20003f2e000 */
[----:B------:R-:W-:-:S12]  /*0f80*/  IMAD.MOV.U32 R5, RZ, RZ, R14 ;  /* 0x000000ffff057224 */ /* 0x000fd800078e000e */
[----:B------:R-:W0:Y:S01]  /*0f90*/  @!P1 FRND.FLOOR R2, R3 ;  /* 0x0000000300029307 */ /* 0x000e220000205000 */
[----:B------:R-:W-:Y:S02]  /*0fa0*/  @!P1 FSETP.NEU.AND P2, PT, |R7|, 1, PT ;  /* 0x3f8000000700980b */ /* 0x000fe40003f4d200 */
[----:B0-----:R-:W-:Y:S02]  /*0fb0*/  @!P1 FSETP.NEU.AND P0, PT, R3, R2, PT ;  /* 0x000000020300920b */ /* 0x001fe40003f0d000 */
[----:B------:R-:W-:-:S04]  /*0fc0*/  @!P1 FSEL R2, R14, -R14, P2 ;  /* 0x8000000e0e029208 */ /* 0x000fc80001000000 */
[----:B------:R-:W-:-:S07]  /*0fd0*/  @!P1 FSEL R5, R2, +QNAN , !P0 ;  /* 0x7fffffff02059808 */ /* 0x000fce0004000000 */
.L_x_11:
[----:B------:R-:W-:Y:S05]  /*0fe0*/  BSYNC.RECONVERGENT B1 ;  /* 0x0000000000017941 */ /* 0x000fea0003800200 */
.L_x_10:
[----:B------:R-:W0:Y:S01]  /*0ff0*/  LDCU UR4, c[0x0][0x380] ;  /* 0x00007000ff0477ac */ /* 0x000e220008000800 */
[----:B------:R-:W-:-:S04]  /*1000*/  FMUL R5, R5, 4 ;  /* 0x4080000005057820 */ /* 0x000fc80000400000 */
[----:B------:R-:W-:-:S04]  /*1010*/  FMUL R5, R5, 1 ;  /* 0x3f80000005057820 */ /* 0x000fc80000400000 */
[----:B------:R-:W-:-:S04]  /*1020*/  FMUL R5, R5, 1 ;  /* 0x3f80000005057820 */ /* 0x000fc80000400000 */
[----:B------:R-:W-:-:S05]  /*1030*/  FMUL R5, R5, 1 ;  /* 0x3f80000005057820 */ /* 0x000fca0000400000 */
[----:B0-----:R-:W-:-:S13]  /*1040*/  FSETP.NEU.AND P0, PT, R5, UR4, PT ;  /* 0x0000000405007c0b */ /* 0x001fda000bf0d000 */
[----:B------:R-:W-:Y:S05]  /*1050*/  @P0 BRA `(.L_x_2) ;  /* 0x0000001800540947 */ /* 0x000fea0003800000 */
[----:B------:R-:W-:Y:S01]  /*1060*/  MOV R0, 0x3f000000 ;  /* 0x3f00000000007802 */ /* 0x000fe20000000f00 */
[----:B------:R-:W-:Y:S01]  /*1070*/  HFMA2 R5, -RZ, RZ, 1.265625, -5052 ;  /* 0x3d10ecefff057431 */ /* 0x000fe200000001ff */
[----:B------:R-:W-:Y:S02]  /*1080*/  UMOV UR4, 0x56b7442 ;  /* 0x056b744200047882 */ /* 0x000fe40000000000 */
[----:B------:R-:W-:Y:S02]  /*1090*/  IMAD.U32 R4, RZ, RZ, UR4 ;  /* 0x00000004ff047e24 */ /* 0x000fe4000f8e00ff */
[----:B------:R-:W-:-:S04]  /*10a0*/  FFMA R0, -R0, +INF , R0 ;  /* 0x7f80000000007823 */ /* 0x000fc80000000100 */
[----:B------:R-:W0:Y:S02]  /*10b0*/  MUFU.RSQ R3, R0 ;  /* 0x0000000000037308 */ /* 0x000e240000001400 */
[----:B0-----:R-:W-:Y:S01]  /*10c0*/  FMUL R2, R0, R3 ;  /* 0x0000000300027220 */ /* 0x001fe20000400000 */
[----:B------:R-:W-:-:S04]  /*10d0*/  FMUL R3, R3, -0.5 ;  /* 0xbf00000003037820 */ /* 0x000fc80000400000 */
[----:B------:R-:W-:-:S04]  /*10e0*/  FFMA R3, R2, R3, 0.5 ;  /* 0x3f00000002037423 */ /* 0x000fc80000000003 */
[----:B------:R-:W-:-:S04]  /*10f0*/  FFMA R3, R2, R3, R2 ;  /* 0x0000000302037223 */ /* 0x000fc80000000002 */
[----:B------:R-:W-:-:S04]  /*1100*/  FMUL R2, R3, R3 ;  /* 0x0000000303027220 */ /* 0x000fc80000400000 */
[----:B------:R-:W-:-:S04]  /*1110*/  FFMA R5, R2, R5, 0.016980519518256187439 ;  /* 0x3c8b1abb02057423 */ /* 0x000fc80000000005 */
[----:B------:R-:W-:-:S04]  /*1120*/  FFMA R5, R2, R5, 0.030762933194637298584 ;  /* 0x3cfc028c02057423 */ /* 0x000fc80000000005 */
[----:B------:R-:W-:-:S04]  /*1130*/  FFMA R5, R2, R5, 0.044709417968988418579 ;  /* 0x3d37213902057423 */ /* 0x000fc80000000005 */
[----:B------:R-:W-:-:S04]  /*1140*/  FFMA R5, R2, R5, 0.074989043176174163818 ;  /* 0x3d9993db02057423 */ /* 0x000fc80000000005 */
[----:B------:R-:W-:-:S04]  /*1150*/  FFMA R5, R2, R5, 0.16666707396507263184 ;  /* 0x3e2aaac602057423 */ /* 0x000fc80000000005 */
[----:B------:R-:W-:-:S04]  /*1160*/  FMUL R2, R2, R5 ;  /* 0x0000000502027220 */ /* 0x000fc80000400000 */
[----:B------:R-:W-:-:S04]  /*1170*/  FFMA R2, |R3|, R2, |R3| ;  /* 0x0000000203027223 */ /* 0x000fc80000000603 */
[----:B------:R-:W-:-:S04]  /*1180*/  FADD R3, R2, R2 ;  /* 0x0000000202037221 */ /* 0x000fc80000000000 */
[----:B------:R-:W0:Y:S08]  /*1190*/  MUFU.RCP R0, R3 ;  /* 0x0000000300007308 */ /* 0x000e300000001000 */
[----:B------:R-:W1:Y:S01]  /*11a0*/  FCHK P0, -R4, R3 ;  /* 0x0000000304007302 */ /* 0x000e620000000100 */
[----:B0-----:R-:W-:-:S04]  /*11b0*/  FFMA R5, -R3, R0, 1 ;  /* 0x3f80000003057423 */ /* 0x001fc80000000100 */
[----:B------:R-:W-:-:S04]  /*11c0*/  FFMA R0, R0, R5, R0 ;  /* 0x0000000500007223 */ /* 0x000fc80000000000 */
[----:B------:R-:W-:-:S04]  /*11d0*/  FFMA R5, R0, -1.1071000085515863e-35, RZ ;  /* 0x856b744200057823 */ /* 0x000fc800000000ff */
[----:B------:R-:W-:-:S04]  /*11e0*/  FFMA R2, -R3, R5, -1.1071000085515863e-35 ;  /* 0x856b744203027423 */ /* 0x000fc80000000105 */
[----:B------:R-:W-:Y:S01]  /*11f0*/  FFMA R5, R0, R2, R5 ;  /* 0x0000000200057223 */ /* 0x000fe20000000005 */
[----:B-1----:R-:W-:Y:S06]  /*1200*/  @!P0 BRA `(.L_x_13) ;  /* 0x0000000000108947 */ /* 0x002fec0003800000 */
[----:B------:R-:W-:Y:S02]  /*1210*/  MOV R2, 0x856b7442 ;  /* 0x856b744200027802 */ /* 0x000fe40000000f00 */
[----:B------:R-:W-:-:S07]  /*1220*/  MOV R10, 0x1240 ;  /* 0x00001240000a7802 */ /* 0x000fce0000000f00 */
[----:B---3--:R-:W-:Y:S05]  /*1230*/  CALL.REL.NOINC `($__internal_1_$__cuda_sm3x_div_rn_noftz_f32_slowpath) ;  /* 0x00000018006c7944 */ /* 0x008fea0003c00000 */
[----:B------:R-:W-:-:S07]  /*1240*/  MOV R5, R2 ;  /* 0x0000000200057202 */ /* 0x000fce0000000f00 */
.L_x_13:
[C---:B------:R-:W-:Y:S01]  /*1250*/  FMUL R0, R5.reuse, 0.63661974668502807617 ;  /* 0x3f22f98305007820 */ /* 0x040fe20000400000 */
[----:B------:R-:W-:Y:S01]  /*1260*/  FSETP.GE.AND P0, PT, |R5|, 105615, PT ;  /* 0x47ce47800500780b */ /* 0x000fe20003f06200 */
[----:B------:R-:W-:Y:S04]  /*1270*/  BSSY.RECONVERGENT B1, `(.L_x_14) ;  /* 0x0000040000017945 */ /* 0x000fe80003800200 */
[----:B------:R-:W0:Y:S02]  /*1280*/  F2I.NTZ R0, R0 ;  /* 0x0000000000007305 */ /* 0x000e240000203100 */
[----:B0-----:R-:W-:-:S05]  /*1290*/  I2FP.F32.S32 R2, R0 ;  /* 0x0000000000027245 */ /* 0x001fca0000201400 */
[----:B------:R-:W-:-:S04]  /*12a0*/  FFMA R3, R2, -1.5707962512969970703, R5 ;  /* 0xbfc90fda02037823 */ /* 0x000fc80000000005 */
[----:B------:R-:W-:-:S04]  /*12b0*/  FFMA R3, R2, -7.5497894158615963534e-08, R3 ;  /* 0xb3a2216802037823 */ /* 0x000fc80000000003 */
[----:B------:R-:W-:Y:S01]  /*12c0*/  FFMA R2, R2, -5.3903029534742383927e-15, R3 ;  /* 0xa7c234c502027823 */ /* 0x000fe20000000003 */
[----:B------:R-:W-:Y:S06]  /*12d0*/  @!P0 BRA `(.L_x_15) ;  /* 0x0000000000e48947 */ /* 0x000fec0003800000 */
[----:B------:R-:W-:-:S13]  /*12e0*/  FSETP.NEU.AND P0, PT, |R5|, +INF , PT ;  /* 0x7f8000000500780b */ /* 0x000fda0003f0d200 */
[----:B------:R-:W-:Y:S01]  /*12f0*/  @!P0 FMUL R2, RZ, R5 ;  /* 0x00000005ff028220 */ /* 0x000fe20000400000 */
[----:B------:R-:W-:Y:S01]  /*1300*/  @!P0 IMAD.MOV.U32 R0, RZ, RZ, RZ ;  /* 0x000000ffff008224 */ /* 0x000fe200078e00ff */
[----:B------:R-:W-:Y:S06]  /*1310*/  @!P0 BRA `(.L_x_15) ;  /* 0x0000000000d48947 */ /* 0x000fec0003800000 */
[----:B------:R-:W-:Y:S01]  /*1320*/  SHF.L.U32 R2, R5, 0x8, RZ ;  /* 0x0000000805027819 */ /* 0x000fe200000006ff */
[----:B------:R-:W-:Y:S02]  /*1330*/  HFMA2 R10, -RZ, RZ, 0, 0 ;  /* 0x00000000ff0a7431 */ /* 0x000fe400000001ff */
[----:B------:R-:W-:Y:S01]  /*1340*/  IMAD.MOV.U32 R0, RZ, RZ, R1 ;  /* 0x000000ffff007224 */ /* 0x000fe200078e0001 */
[----:B------:R-:W0:Y:S01]  /*1350*/  LDCU.64 UR8, c[0x4][0x10] ;  /* 0x01000200ff0877ac */ /* 0x000e220008000a00 */
[----:B------:R-:W-:Y:S01]  /*1360*/  LOP3.LUT R11, R2, 0x80000000, RZ, 0xfc, !PT ;  /* 0x80000000020b7812 */ /* 0x000fe200078efcff */
[----:B------:R-:W-:Y:S01]  /*1370*/  UMOV UR5, URZ ;  /* 0x000000ff00057c82 */ /* 0x000fe20008000000 */
[----:B------:R-:W-:-:S05]  /*1380*/  UMOV UR4, URZ ;  /* 0x000000ff00047c82 */ /* 0x000fca0008000000 */
.L_x_16:
[----:B------:R-:W-:Y:S02]  /*1390*/  R2UR UR10, R8 ;  /* 0x00000000080a72ca */ /* 0x000fe400000e0000 */
[----:B------:R-:W-:Y:S02]  /*13a0*/  R2UR UR11, R9 ;  /* 0x00000000090b72ca */ /* 0x000fe400000e0000 */
[----:B0-----:R-:W-:Y:S02]  /*13b0*/  MOV R12, UR8 ;  /* 0x00000008000c7c02 */ /* 0x001fe40008000f00 */
[----:B------:R-:W-:-:S09]  /*13c0*/  MOV R13, UR9 ;  /* 0x00000009000d7c02 */ /* 0x000fd20008000f00 */
[----:B------:R-:W2:Y:S01]  /*13d0*/  LDG.E.CONSTANT R2, desc[UR10][R12.64] ;  /* 0x0000000a0c027981 */ /* 0x000ea2000c1e9900 */
[----:B------:R-:W-:Y:S02]  /*13e0*/  UIADD3 UR8, UP0, UPT, UR8, 0x4, URZ ;  /* 0x0000000408087890 */ /* 0x000fe4000ff1e0ff */
[----:B------:R-:W-:Y:S02]  /*13f0*/  UIADD3 UR4, UPT, UPT, UR4, 0x1, URZ ;  /* 0x0000000104047890 */ /* 0x000fe4000fffe0ff */
[----:B------:R-:W-:Y:S02]  /*1400*/  UIADD3.X UR9, UPT, UPT, URZ, UR9, URZ, UP0, !UPT ;  /* 0x00000009ff097290 */ /* 0x000fe400087fe4ff */
[----:B------:R-:W-:Y:S01]  /*1410*/  UISETP.NE.AND UP0, UPT, UR4, 0x6, UPT ;  /* 0x000000060400788c */ /* 0x000fe2000bf05270 */
[----:B--2---:R-:W-:-:S03]  /*1420*/  IMAD.WIDE.U32 R2, R2, R11, RZ ;  /* 0x0000000b02027225 */ /* 0x004fc600078e00ff */
[----:B------:R-:W-:-:S04]  /*1430*/  IADD3 R7, P0, PT, R2, R10, RZ ;  /* 0x0000000a02077210 */ /* 0x000fc80007f1e0ff */
[----:B------:R-:W-:Y:S01]  /*1440*/  IADD3.X R10, PT, PT, R3, UR5, RZ, P0, !PT ;  /* 0x00000005030a7c10 */ /* 0x000fe200087fe4ff */
[----:B------:R0:W-:Y:S02]  /*1450*/  STL [R0], R7 ;  /* 0x0000000700007387 */ /* 0x0001e40000100800 */
[----:B0-----:R-:W-:Y:S01]  /*1460*/  VIADD R0, R0, 0x4 ;  /* 0x0000000400007836 */ /* 0x001fe20000000000 */
[----:B------:R-:W-:Y:S06]  /*1470*/  BRA.U UP0, `(.L_x_16) ;  /* 0xfffffffd00c47547 */ /* 0x000fec000b83ffff */
[----:B------:R-:W-:Y:S01]  /*1480*/  SHF.R.U32.HI R4, RZ, 0x17, R5 ;  /* 0x00000017ff047819 */ /* 0x000fe20000011605 */
[----:B------:R0:W-:Y:S03]  /*1490*/  STL [R1+0x18], R10 ;  /* 0x0000180a01007387 */ /* 0x0001e60000100800 */
[C---:B------:R-:W-:Y:S02]  /*14a0*/  LOP3.LUT R0, R4.reuse, 0xe0, RZ, 0xc0, !PT ;  /* 0x000000e004007812 */ /* 0x040fe400078ec0ff */
[----:B------:R-:W-:Y:S02]  /*14b0*/  LOP3.LUT P0, RZ, R4, 0x1f, RZ, 0xc0, !PT ;  /* 0x0000001f04ff7812 */ /* 0x000fe4000780c0ff */
[----:B------:R-:W-:-:S04]  /*14c0*/  IADD3 R0, PT, PT, R0, -0x80, RZ ;  /* 0xffffff8000007810 */ /* 0x000fc80007ffe0ff */
        /* <DEDUP_REMOVED lines=14> */
[----:B------:R-:W-:Y:S02]  /*15b0*/  LOP3.LUT R5, R2, R5, RZ, 0x3c, !PT ;  /* 0x0000000502057212 */ /* 0x000fe400078e3cff */
[C---:B------:R-:W-:Y:S02]  /*15c0*/  LOP3.LUT R12, R4.reuse, R3, RZ, 0x3c, !PT ;  /* 0x00000003040c7212 */ /* 0x040fe400078e3cff */
[----:B------:R-:W-:Y:S02]  /*15d0*/  LOP3.LUT R13, R4, R2, RZ, 0x3c, !PT ;  /* 0x00000002040d7212 */ /* 0x000fe400078e3cff */
[----:B------:R-:W-:Y:S02]  /*15e0*/  SHF.R.U32.HI R3, RZ, 0x1e, R0 ;  /* 0x0000001eff037819 */ /* 0x000fe40000011600 */
[----:B------:R-:W-:Y:S02]  /*15f0*/  ISETP.GE.AND P1, PT, R5, RZ, PT ;  /* 0x000000ff0500720c */ /* 0x000fe40003f26270 */
[----:B------:R-:W0:Y:S01]  /*1600*/  I2F.F64.S64 R12, R12 ;  /* 0x0000000c000c7312 */ /* 0x000e220000301c00 */
[----:B------:R-:W-:-:S05]  /*1610*/  LEA.HI R0, R2, R3, RZ, 0x1 ;  /* 0x0000000302007211 */ /* 0x000fca00078f08ff */
[----:B------:R-:W-:-:S05]  /*1620*/  IMAD.MOV R2, RZ, RZ, -R0 ;  /* 0x000000ffff027224 */ /* 0x000fca00078e0a00 */
[----:B------:R-:W-:Y:S01]  /*1630*/  @!P0 MOV R0, R2 ;  /* 0x0000000200008202 */ /* 0x000fe20000000f00 */
[----:B0-----:R-:W-:-:S10]  /*1640*/  DMUL R10, R12, UR4 ;  /* 0x000000040c0a7c28 */ /* 0x001fd40008000000 */
[----:B------:R-:W0:Y:S02]  /*1650*/  F2F.F32.F64 R10, R10 ;  /* 0x0000000a000a7310 */ /* 0x000e240000301000 */
[----:B0-----:R-:W-:-:S07]  /*1660*/  FSEL R2, -R10, R10, !P1 ;  /* 0x0000000a0a027208 */ /* 0x001fce0004800100 */
.L_x_15:
[----:B------:R-:W-:Y:S05]  /*1670*/  BSYNC.RECONVERGENT B1 ;  /* 0x0000000000017941 */ /* 0x000fea0003800200 */
.L_x_14:
[----:B------:R-:W-:Y:S02]  /*1680*/  HFMA2 R4, -RZ, RZ, 0.487060546875, -0.0625 ;  /* 0x37cbac00ff047431 */ /* 0x000fe400000001ff */
[----:B------:R-:W-:Y:S01]  /*1690*/  FMUL R3, R2, R2 ;  /* 0x0000000202037220 */ /* 0x000fe20000400000 */
[C---:B------:R-:W-:Y:S01]  /*16a0*/  LOP3.LUT R5, R0.reuse, 0x1, RZ, 0xc0, !PT ;  /* 0x0000000100057812 */ /* 0x040fe200078ec0ff */
[----:B------:R-:W-:Y:S01]  /*16b0*/  IMAD.MOV.U32 R10, RZ, RZ, 0x3d2aaabb ;  /* 0x3d2aaabbff0a7424 */ /* 0x000fe200078e00ff */
[----:B------:R-:W-:Y:S01]  /*16c0*/  MOV R7, 0x3effffff ;  /* 0x3effffff00077802 */ /* 0x000fe20000000f00 */
[----:B------:R-:W-:Y:S01]  /*16d0*/  UMOV UR4, 0x3905335b ;  /* 0x3905335b00047882 */ /* 0x000fe20000000000 */
[----:B------:R-:W-:Y:S01]  /*16e0*/  ISETP.NE.U32.AND P0, PT, R5, 0x1, PT ;  /* 0x000000010500780c */ /* 0x000fe20003f05070 */
[----:B------:R-:W-:Y:S01]  /*16f0*/  BSSY.RECONVERGENT B1, `(.L_x_17) ;  /* 0x0000019000017945 */ /* 0x000fe20003800200 */
[----:B------:R-:W-:Y:S01]  /*1700*/  LOP3.LUT P1, RZ, R0, 0x2, RZ, 0xc0, !PT ;  /* 0x0000000200ff7812 */ /* 0x000fe2000782c0ff */
[----:B------:R-:W-:Y:S01]  /*1710*/  FFMA R4, R3, R4, -0.0013887860113754868507 ;  /* 0xbab607ed03047423 */ /* 0x000fe20000000004 */
[----:B------:R-:W-:-:S02]  /*1720*/  FSEL R10, R10, 0.0083327032625675201416, !P0 ;  /* 0x3c0885e40a0a7808 */ /* 0x000fc40004000000 */
[----:B------:R-:W-:Y:S02]  /*1730*/  FSEL R0, R2, 1, P0 ;  /* 0x3f80000002007808 */ /* 0x000fe40000000000 */
[----:B------:R-:W-:Y:S02]  /*1740*/  FSEL R4, R4, -0.00019574658654164522886, !P0 ;  /* 0xb94d415304047808 */ /* 0x000fe40004000000 */
[----:B------:R-:W-:Y:S01]  /*1750*/  FSEL R7, -R7, -0.16666662693023681641, !P0 ;  /* 0xbe2aaaa807077808 */ /* 0x000fe20004000100 */
[C---:B------:R-:W-:Y:S02]  /*1760*/  FFMA R5, R3.reuse, R0, RZ ;  /* 0x0000000003057223 */ /* 0x040fe400000000ff */
[----:B------:R-:W-:-:S04]  /*1770*/  FFMA R4, R3, R4, R10 ;  /* 0x0000000403047223 */ /* 0x000fc8000000000a */
[----:B------:R-:W-:-:S04]  /*1780*/  FFMA R4, R3, R4, R7 ;  /* 0x0000000403047223 */ /* 0x000fc80000000007 */
[----:B------:R-:W-:Y:S01]  /*1790*/  FFMA R3, R5, R4, R0 ;  /* 0x0000000405037223 */ /* 0x000fe20000000000 */
[----:B------:R-:W-:-:S03]  /*17a0*/  MOV R4, UR4 ;  /* 0x0000000400047c02 */ /* 0x000fc60008000f00 */
[----:B------:R-:W-:-:S04]  /*17b0*/  @P1 FADD R3, RZ, -R3 ;  /* 0x80000003ff031221 */ /* 0x000fc80000000000 */
[----:B------:R-:W0:Y:S08]  /*17c0*/  MUFU.RCP R0, R3 ;  /* 0x0000000300007308 */ /* 0x000e300000001000 */
[----:B------:R-:W1:Y:S01]  /*17d0*/  FCHK P0, R4, R3 ;  /* 0x0000000304007302 */ /* 0x000e620000000000 */
[----:B0-----:R-:W-:-:S04]  /*17e0*/  FFMA R5, -R3, R0, 1 ;  /* 0x3f80000003057423 */ /* 0x001fc80000000100 */
[----:B------:R-:W-:-:S04]  /*17f0*/  FFMA R0, R0, R5, R0 ;  /* 0x0000000500007223 */ /* 0x000fc80000000000 */
[----:B------:R-:W-:-:S04]  /*1800*/  FFMA R2, R0, 0.000127029998111538589, RZ ;  /* 0x3905335b00027823 */ /* 0x000fc800000000ff */
[----:B------:R-:W-:-:S04]  /*1810*/  FFMA R5, -R3, R2, 0.000127029998111538589 ;  /* 0x3905335b03057423 */ /* 0x000fc80000000102 */
[----:B------:R-:W-:Y:S01]  /*1820*/  FFMA R5, R0, R5, R2 ;  /* 0x0000000500057223 */ /* 0x000fe20000000002 */
[----:B-1----:R-:W-:Y:S06]  /*1830*/  @!P0 BRA `(.L_x_18) ;  /* 0x0000000000108947 */ /* 0x002fec0003800000 */
[----:B------:R-:W-:Y:S01]  /*1840*/  IMAD.MOV.U32 R2, RZ, RZ, 0x3905335b ;  /* 0x3905335bff027424 */ /* 0x000fe200078e00ff */
[----:B------:R-:W-:-:S07]  /*1850*/  MOV R10, 0x1870 ;  /* 0x00001870000a7802 */ /* 0x000fce0000000f00 */
[----:B---3--:R-:W-:Y:S05]  /*1860*/  CALL.REL.NOINC `($__internal_1_$__cuda_sm3x_div_rn_noftz_f32_slowpath) ;  /* 0x0000001000e07944 */ /* 0x008fea0003c00000 */
[----:B------:R-:W-:-:S07]  /*1870*/  MOV R5, R2 ;  /* 0x0000000200057202 */ /* 0x000fce0000000f00 */
.L_x_18:
[----:B------:R-:W-:Y:S05]  /*1880*/  BSYNC.RECONVERGENT B1 ;  /* 0x0000000000017941 */ /* 0x000fea0003800200 */
.L_x_17:
[----:B------:R-:W0:Y:S01]  /*1890*/  LDC R7, c[0x0][0x3a4] ;  /* 0x0000e900ff077b82 */ /* 0x000e220000000800 */
[----:B------:R-:W-:Y:S01]  /*18a0*/  UMOV UR4, 0x5e ;  /* 0x0000005e00047882 */ /* 0x000fe20000000000 */
[----:B------:R-:W1:Y:S01]  /*18b0*/  LDCU UR5, c[0x0][0x380] ;  /* 0x00007000ff0577ac */ /* 0x000e620008000800 */
[----:B------:R-:W-:Y:S01]  /*18c0*/  MOV R10, UR4 ;  /* 0x00000004000a7c02 */ /* 0x000fe20008000f00 */
[----:B------:R-:W1:Y:S02]  /*18d0*/  FRND.FLOOR R5, R5 ;  /* 0x0000000500057307 */ /* 0x000e640000205000 */
[----:B-1----:R-:W-:-:S06]  /*18e0*/  FADD R0, R5, UR5 ;  /* 0x0000000505007e21 */ /* 0x002fcc0008000000 */
[----:B0-----:R-:W0:Y:S08]  /*18f0*/  MUFU.RCP R2, R7 ;  /* 0x0000000700027308 */ /* 0x001e300000001000 */
[----:B------:R-:W1:Y:S01]  /*1900*/  FCHK P0, -R10, R7 ;  /* 0x000000070a007302 */ /* 0x000e620000000100 */
[----:B0-----:R-:W-:-:S04]  /*1910*/  FFMA R3, R2, -R7, 1 ;  /* 0x3f80000002037423 */ /* 0x001fc80000000807 */
[----:B------:R-:W-:-:S04]  /*1920*/  FFMA R2, R2, R3, R2 ;  /* 0x0000000302027223 */ /* 0x000fc80000000002 */
[----:B------:R-:W-:-:S04]  /*1930*/  FFMA R3, R2, -1.3172205564653280467e-43, RZ ;  /* 0x8000005e02037823 */ /* 0x000fc800000000ff */
[----:B------:R-:W-:-:S04]  /*1940*/  FFMA R4, R3, -R7, -1.3172205564653280467e-43 ;  /* 0x8000005e03047423 */ /* 0x000fc80000000807 */
[----:B------:R-:W-:Y:S01]  /*1950*/  FFMA R4, R2, R4, R3 ;  /* 0x0000000402047223 */ /* 0x000fe20000000003 */
[----:B-1----:R-:W-:Y:S06]  /*1960*/  @!P0 BRA `(.L_x_19) ;  /* 0x0000000000188947 */ /* 0x002fec0003800000 */
[----:B------:R-:W0:Y:S01]  /*1970*/  LDCU UR4, c[0x0][0x3a4] ;  /* 0x00007480ff0477ac */ /* 0x000e220008000800 */
[----:B------:R-:W-:Y:S01]  /*1980*/  IMAD.MOV.U32 R2, RZ, RZ, -0x7fffffa2 ;  /* 0x8000005eff027424 */ /* 0x000fe200078e00ff */
[----:B------:R-:W-:Y:S02]  /*1990*/  MOV R10, 0x19c0 ;  /* 0x000019c0000a7802 */ /* 0x000fe40000000f00 */
[----:B0-----:R-:W-:-:S07]  /*19a0*/  MOV R3, UR4 ;  /* 0x0000000400037c02 */ /* 0x001fce0008000f00 */
[----:B---3--:R-:W-:Y:S05]  /*19b0*/  CALL.REL.NOINC `($__internal_1_$__cuda_sm3x_div_rn_noftz_f32_slowpath) ;  /* 0x00000010008c7944 */ /* 0x008fea0003c00000 */
[----:B------:R-:W-:-:S07]  /*19c0*/  MOV R4, R2 ;  /* 0x0000000200047202 */ /* 0x000fce0000000f00 */
.L_x_19:
[----:B------:R-:W0:Y:S01]  /*19d0*/  LDC R5, c[0x0][0x3b0] ;  /* 0x0000ec00ff057b82 */ /* 0x000e220000000800 */
[----:B------:R-:W-:Y:S01]  /*19e0*/  UMOV UR4, 0x581cbe4 ;  /* 0x0581cbe400047882 */ /* 0x000fe20000000000 */
[----:B------:R-:W-:Y:S01]  /*19f0*/  FADD R4, R4, 1.7207945141908753631e-42 ;  /* 0x000004cc04047421 */ /* 0x000fe20000000000 */
[----:B------:R-:W-:Y:S01]  /*1a00*/  IMAD.U32 R12, RZ, RZ, UR4 ;  /* 0x00000004ff0c7e24 */ /* 0x000fe2000f8e00ff */
[----:B0-----:R-:W0:Y:S08]  /*1a10*/  MUFU.RCP R2, R5 ;  /* 0x0000000500027308 */ /* 0x001e300000001000 */
[----:B------:R-:W1:Y:S01]  /*1a20*/  FCHK P0, -R12, R5 ;  /* 0x000000050c007302 */ /* 0x000e620000000100 */
[----:B0-----:R-:W-:-:S04]  /*1a30*/  FFMA R3, R2, -R5, 1 ;  /* 0x3f80000002037423 */ /* 0x001fc80000000805 */
[----:B------:R-:W-:-:S04]  /*1a40*/  FFMA R2, R2, R3, R2 ;  /* 0x0000000302027223 */ /* 0x000fc80000000002 */
[----:B------:R-:W-:-:S04]  /*1a50*/  FFMA R3, R2, -1.220599928732135879e-35, RZ ;  /* 0x8581cbe402037823 */ /* 0x000fc800000000ff */
[----:B------:R-:W-:-:S04]  /*1a60*/  FFMA R10, R3, -R5, -1.220599928732135879e-35 ;  /* 0x8581cbe4030a7423 */ /* 0x000fc80000000805 */
[----:B------:R-:W-:Y:S01]  /*1a70*/  FFMA R2, R2, R10, R3 ;  /* 0x0000000a02027223 */ /* 0x000fe20000000003 */
[----:B-1----:R-:W-:Y:S06]  /*1a80*/  @!P0 BRA `(.L_x_20) ;  /* 0x0000000000148947 */ /* 0x002fec0003800000 */
[----:B------:R-:W0:Y:S01]  /*1a90*/  LDCU UR4, c[0x0][0x3b0] ;  /* 0x00007600ff0477ac */ /* 0x000e220008000800 */
[----:B------:R-:W-:Y:S01]  /*1aa0*/  HFMA2 R2, -RZ, RZ, -8.3982944488525390625e-05, -15.78125 ;  /* 0x8581cbe4ff027431 */ /* 0x000fe200000001ff */
[----:B------:R-:W-:Y:S02]  /*1ab0*/  MOV R10, 0x1ae0 ;  /* 0x00001ae0000a7802 */ /* 0x000fe40000000f00 */
[----:B0-----:R-:W-:-:S07]  /*1ac0*/  MOV R3, UR4 ;  /* 0x0000000400037c02 */ /* 0x001fce0008000f00 */
[----:B---3--:R-:W-:Y:S05]  /*1ad0*/  CALL.REL.NOINC `($__internal_1_$__cuda_sm3x_div_rn_noftz_f32_slowpath) ;  /* 0x0000001000447944 */ /* 0x008fea0003c00000 */
.L_x_20:
[----:B------:R-:W0:Y:S01]  /*1ae0*/  LDCU UR4, c[0x0][0x3ac] ;  /* 0x00007580ff0477ac */ /* 0x000e220008000800 */
[----:B------:R-:W-:Y:S01]  /*1af0*/  BSSY.RECONVERGENT B1, `(.L_x_21) ;  /* 0x000000e000017945 */ /* 0x000fe20003800200 */
[----:B0-----:R-:W-:-:S04]  /*1b00*/  FADD R2, R2, UR4 ;  /* 0x0000000402027e21 */ /* 0x001fc80008000000 */
[----:B------:R-:W-:Y:S01]  /*1b10*/  VIADD R3, R2, 0xf3000000 ;  /* 0xf300000002037836 */ /* 0x000fe20000000000 */
[----:B------:R0:W1:Y:S04]  /*1b20*/  MUFU.RSQ R5, R2 ;  /* 0x0000000200057308 */ /* 0x0000680000001400 */
[----:B------:R-:W-:-:S13]  /*1b30*/  ISETP.GT.U32.AND P0, PT, R3, 0x727fffff, PT ;  /* 0x727fffff0300780c */ /* 0x000fda0003f04070 */
[----:B01----:R-:W-:Y:S05]  /*1b40*/  @!P0 BRA `(.L_x_22) ;  /* 0x0000000000108947 */ /* 0x003fea0003800000 */
[----:B------:R-:W-:-:S07]  /*1b50*/  MOV R11, 0x1b70 ;  /* 0x00001b70000b7802 */ /* 0x000fce0000000f00 */
[----:B---3--:R-:W-:Y:S05]  /*1b60*/  CALL.REL.NOINC `($__internal_0_$__cuda_sm20_sqrt_rn_f32_slowpath) ;  /* 0x0000000c00c47944 */ /* 0x008fea0003c00000 */
[----:B------:R-:W-:Y:S01]  /*1b70*/  MOV R3, R5 ;  /* 0x0000000500037202 */ /* 0x000fe20000000f00 */
[----:B------:R-:W-:Y:S06]  /*1b80*/  BRA `(.L_x_23) ;  /* 0x0000000000107947 */ /* 0x000fec0003800000 */
.L_x_22:
[----:B------:R-:W-:Y:S01]  /*1b90*/  FMUL.FTZ R3, R2, R5 ;  /* 0x0000000502037220 */ /* 0x000fe20000410000 */
[----:B------:R-:W-:-:S03]  /*1ba0*/  FMUL.FTZ R5, R5, 0.5 ;  /* 0x3f00000005057820 */ /* 0x000fc60000410000 */
[----:B------:R-:W-:-:S04]  /*1bb0*/  FFMA R2, -R3, R3, R2 ;  /* 0x0000000303027223 */ /* 0x000fc80000000102 */
[----:B------:R-:W-:-:S07]  /*1bc0*/  FFMA R3, R2, R5, R3 ;  /* 0x0000000502037223 */ /* 0x000fce0000000003 */
.L_x_23:
[----:B------:R-:W-:Y:S05]  /*1bd0*/  BSYNC.RECONVERGENT B1 ;  /* 0x0000000000017941 */ /* 0x000fea0003800200 */
.L_x_21:
[----:B------:R-:W0:Y:S01]  /*1be0*/  LDCU UR4, c[0x0][0x3a8] ;  /* 0x00007500ff0477ac */ /* 0x000e220008000800 */
[----:B------:R-:W-:Y:S01]  /*1bf0*/  BSSY.RECONVERGENT B1, `(.L_x_24) ;  /* 0x0000040000017945 */ /* 0x000fe20003800200 */
[----:B0-----:R-:W-:-:S05]  /*1c00*/  FFMA R3, R3, UR4, R4 ;  /* 0x0000000403037c23 */ /* 0x001fca0008000004 */
[----:B------:R-:W-:-:S13]  /*1c10*/  FSETP.NEU.AND P0, PT, R0, R3, PT ;  /* 0x000000030000720b */ /* 0x000fda0003f0d000 */
[----:B------:R-:W-:Y:S05]  /*1c20*/  @P0 BRA `(.L_x_25) ;  /* 0x0000000000f00947 */ /* 0x000fea0003800000 */
[----:B------:R-:W0:Y:S01]  /*1c30*/  LDC.64 R4, c[0x0][0x3b8] ;  /* 0x0000ee00ff047b82 */ /* 0x000e220000000a00 */
[----:B------:R-:W-:Y:S02]  /*1c40*/  HFMA2 R13, -RZ, RZ, 0, 0 ;  /* 0x00000000ff0d7431 */ /* 0x000fe400000001ff */
[----:B------:R-:W-:Y:S01]  /*1c50*/  IMAD.MOV.U32 R15, RZ, RZ, RZ ;  /* 0x000000ffff0f7224 */ /* 0x000fe200078e00ff */
[----:B------:R-:W-:Y:S01]  /*1c60*/  MOV R0, R1 ;  /* 0x0000000100007202 */ /* 0x000fe20000000f00 */
[----:B------:R-:W1:Y:S01]  /*1c70*/  LDCU.64 UR8, c[0x4][0x10] ;  /* 0x01000200ff0877ac */ /* 0x000e620008000a00 */
[----:B------:R-:W-:Y:S01]  /*1c80*/  UMOV UR4, URZ ;  /* 0x000000ff00047c82 */ /* 0x000fe20008000000 */
[----:B01----:R-:W-:-:S07]  /*1c90*/  FADD R5, R4, -R5 ;  /* 0x8000000504057221 */ /* 0x003fce0000000000 */
.L_x_26:
[----:B------:R-:W-:Y:S01]  /*1ca0*/  R2UR UR10, R8 ;  /* 0x00000000080a72ca */ /* 0x000fe200000e0000 */
[----:B------:R-:W-:Y:S01]  /*1cb0*/  IMAD.U32 R11, RZ, RZ, UR9 ;  /* 0x00000009ff0b7e24 */ /* 0x000fe2000f8e00ff */
[----:B------:R-:W-:Y:S02]  /*1cc0*/  R2UR UR11, R9 ;  /* 0x00000000090b72ca */ /* 0x000fe400000e0000 */
[----:B------:R-:W-:-:S11]  /*1cd0*/  MOV R10, UR8 ;  /* 0x00000008000a7c02 */ /* 0x000fd60008000f00 */
[----:B------:R-:W2:Y:S01]  /*1ce0*/  LDG.E.CONSTANT R2, desc[UR10][R10.64] ;  /* 0x0000000a0a027981 */ /* 0x000ea2000c1e9900 */
[----:B------:R-:W-:Y:S02]  /*1cf0*/  UIADD3 UR8, UP0, UPT, UR8, 0x4, URZ ;  /* 0x0000000408087890 */ /* 0x000fe4000ff1e0ff */
[----:B------:R-:W-:Y:S02]  /*1d00*/  UIADD3 UR4, UPT, UPT, UR4, 0x1, URZ ;  /* 0x0000000104047890 */ /* 0x000fe4000fffe0ff */
[----:B------:R-:W-:Y:S02]  /*1d10*/  UIADD3.X UR9, UPT, UPT, URZ, UR9, URZ, UP0, !UPT ;  /* 0x00000009ff097290 */ /* 0x000fe400087fe4ff */
[----:B------:R-:W-:Y:S01]  /*1d20*/  UISETP.NE.AND UP0, UPT, UR4, 0x6, UPT ;  /* 0x000000060400788c */ /* 0x000fe2000bf05270 */
[----:B--2---:R-:W-:-:S03]  /*1d30*/  IMAD.WIDE.U32 R2, R2, -0x5fb37500, RZ ;  /* 0xa04c8b0002027825 */ /* 0x004fc600078e00ff */
[----:B------:R-:W-:-:S04]  /*1d40*/  IADD3 R7, P0, PT, R2, R13, RZ ;  /* 0x0000000d02077210 */ /* 0x000fc80007f1e0ff */
[----:B------:R-:W-:Y:S01]  /*1d50*/  IADD3.X R13, PT, PT, R3, R15, RZ, P0, !PT ;  /* 0x0000000f030d7210 */ /* 0x000fe200007fe4ff */
[----:B------:R0:W-:Y:S02]  /*1d60*/  STL [R0], R7 ;  /* 0x0000000700007387 */ /* 0x0001e40000100800 */
[----:B0-----:R-:W-:Y:S01]  /*1d70*/  IADD3 R0, PT, PT, R0, 0x4, RZ ;  /* 0x0000000400007810 */ /* 0x001fe20007ffe0ff */
[----:B------:R-:W-:Y:S06]  /*1d80*/  BRA.U UP0, `(.L_x_26) ;  /* 0xfffffffd00c47547 */ /* 0x000fec000b83ffff */
[----:B------:R-:W2:Y:S04]  /*1d90*/  LDL.64 R8, [R1+0x8] ;  /* 0x0000080001087983 */ /* 0x000ea80000100a00 */
[----:B------:R-:W4:Y:S01]  /*1da0*/  LDL R3, [R1+0x4] ;  /* 0x0000040001037983 */ /* 0x000f220000100800 */
[----:B------:R-:W-:Y:S01]  /*1db0*/  UMOV UR4, 0x54442d19 ;  /* 0x54442d1900047882 */ /* 0x000fe20000000000 */
[----:B------:R-:W-:Y:S01]  /*1dc0*/  UMOV UR5, 0x3bf921fb ;  /* 0x3bf921fb00057882 */ /* 0x000fe20000000000 */
[----:B--2---:R-:W-:Y:S02]  /*1dd0*/  SHF.L.W.U32.HI R0, R8, 0x13, R9 ;  /* 0x0000001308007819 */ /* 0x004fe40000010e09 */
[----:B----4-:R-:W-:-:S04]  /*1de0*/  SHF.L.W.U32.HI R3, R3, 0x13, R8 ;  /* 0x0000001303037819 */ /* 0x010fc80000010e08 */
[C---:B------:R-:W-:Y:S01]  /*1df0*/  SHF.L.W.U32.HI R2, R3.reuse, 0x2, R0 ;  /* 0x0000000203027819 */ /* 0x040fe20000010e00 */
[----:B------:R-:W-:-:S03]  /*1e00*/  IMAD.SHL.U32 R3, R3, 0x4, RZ ;  /* 0x0000000403037824 */ /* 0x000fc600078e00ff */
[----:B------:R-:W-:Y:S02]  /*1e10*/  SHF.R.S32.HI R4, RZ, 0x1f, R2 ;  /* 0x0000001fff047819 */ /* 0x000fe40000011402 */
[----:B------:R-:W-:Y:S02]  /*1e20*/  ISETP.GE.AND P0, PT, R2, RZ, PT ;  /* 0x000000ff0200720c */ /* 0x000fe40003f06270 */
[C---:B------:R-:W-:Y:S02]  /*1e30*/  LOP3.LUT R10, R4.reuse, R3, RZ, 0x3c, !PT ;  /* 0x00000003040a7212 */ /* 0x040fe400078e3cff */
[----:B------:R-:W-:Y:S02]  /*1e40*/  LOP3.LUT R11, R4, R2, RZ, 0x3c, !PT ;  /* 0x00000002040b7212 */ /* 0x000fe400078e3cff */
[----:B------:R-:W-:Y:S02]  /*1e50*/  SHF.R.U32.HI R3, RZ, 0x1e, R0 ;  /* 0x0000001eff037819 */ /* 0x000fe40000011600 */
[----:B------:R0:W1:Y:S02]  /*1e60*/  I2F.F64.S64 R8, R10 ;  /* 0x0000000a00087312 */ /* 0x0000640000301c00 */
[----:B------:R-:W-:-:S02]  /*1e70*/  IADD3 R3, PT, PT, -R3, R4, RZ ;  /* 0x0000000403037210 */ /* 0x000fc40007ffe1ff */
[----:B------:R-:W-:Y:S02]  /*1e80*/  MOV R4, 0x37cbac00 ;  /* 0x37cbac0000047802 */ /* 0x000fe40000000f00 */
[C---:B------:R-:W-:Y:S02]  /*1e90*/  LOP3.LUT R2, R3.reuse, 0x1, RZ, 0xc0, !PT ;  /* 0x0000000103027812 */ /* 0x040fe400078ec0ff */
[----:B------:R-:W-:Y:S01]  /*1ea0*/  IADD3 R3, PT, PT, R3, 0x1, RZ ;  /* 0x0000000103037810 */ /* 0x000fe20007ffe0ff */
[----:B0-----:R-:W-:-:S03]  /*1eb0*/  IMAD.MOV.U32 R10, RZ, RZ, 0x3c0885e4 ;  /* 0x3c0885e4ff0a7424 */ /* 0x001fc600078e00ff */
[----:B------:R-:W-:Y:S01]  /*1ec0*/  LOP3.LUT P1, RZ, R3, 0x2, RZ, 0xc0, !PT ;  /* 0x0000000203ff7812 */ /* 0x000fe2000782c0ff */
[----:B-1----:R-:W-:-:S10]  /*1ed0*/  DMUL R8, R8, UR4 ;  /* 0x0000000408087c28 */ /* 0x002fd40008000000 */
[----:B------:R0:W1:Y:S02]  /*1ee0*/  F2F.F32.F64 R8, R8 ;  /* 0x0000000800087310 */ /* 0x0000640000301000 */
[----:B0-----:R-:W-:Y:S01]  /*1ef0*/  HFMA2 R9, -RZ, RZ, 1.541015625, -0.052001953125 ;  /* 0x3e2aaaa8ff097431 */ /* 0x001fe200000001ff */
[----:B-1----:R-:W-:Y:S02]  /*1f00*/  FSEL R0, R8, -R8, !P0 ;  /* 0x8000000808007208 */ /* 0x002fe40004000000 */
[----:B------:R-:W-:-:S03]  /*1f10*/  ISETP.NE.U32.AND P0, PT, R2, 0x1, PT ;  /* 0x000000010200780c */ /* 0x000fc60003f05070 */
[C---:B------:R-:W-:Y:S01]  /*1f20*/  FMUL R7, R0.reuse, R0 ;  /* 0x0000000000077220 */ /* 0x040fe20000400000 */
[----:B------:R-:W-:Y:S02]  /*1f30*/  FSEL R0, R0, 1, !P0 ;  /* 0x3f80000000007808 */ /* 0x000fe40004000000 */
[----:B------:R-:W-:Y:S01]  /*1f40*/  FSEL R9, -R9, -0.4999999701976776123, !P0 ;  /* 0xbeffffff09097808 */ /* 0x000fe20004000100 */
[C---:B------:R-:W-:Y:S01]  /*1f50*/  FFMA R2, R7.reuse, R4, -0.0013887860113754868507 ;  /* 0xbab607ed07027423 */ /* 0x040fe20000000004 */
[----:B------:R-:W-:Y:S01]  /*1f60*/  FSEL R4, R10, 0.041666727513074874878, !P0 ;  /* 0x3d2aaabb0a047808 */ /* 0x000fe20004000000 */
[----:B------:R-:W-:-:S03]  /*1f70*/  FFMA R3, R7, R0, RZ ;  /* 0x0000000007037223 */ /* 0x000fc600000000ff */
[----:B------:R-:W-:-:S05]  /*1f80*/  FSEL R2, R2, -0.00019574658654164522886, P0 ;  /* 0xb94d415302027808 */ /* 0x000fca0000000000 */
[----:B------:R-:W-:-:S04]  /*1f90*/  FFMA R2, R7, R2, R4 ;  /* 0x0000000207027223 */ /* 0x000fc80000000004 */
[----:B------:R-:W-:-:S04]  /*1fa0*/  FFMA R2, R7, R2, R9 ;  /* 0x0000000207027223 */ /* 0x000fc80000000009 */
[----:B------:R-:W-:-:S04]  /*1fb0*/  FFMA R0, R3, R2, R0 ;  /* 0x0000000203007223 */ /* 0x000fc80000000000 */
[----:B------:R-:W-:-:S04]  /*1fc0*/  @P1 FADD R0, RZ, -R0 ;  /* 0x80000000ff001221 */ /* 0x000fc80000000000 */
[----:B------:R-:W-:-:S04]  /*1fd0*/  FADD R0, -R0, -1.7752999127636782276e-24 ;  /* 0x98095b7000007421 */ /* 0x000fc80000000100 */
[----:B------:R-:W-:-:S07]  /*1fe0*/  FMUL R0, R5, R0 ;  /* 0x0000000005007220 */ /* 0x000fce0000400000 */
.L_x_25:
[----:B------:R-:W-:Y:S05]  /*1ff0*/  BSYNC.RECONVERGENT B1 ;  /* 0x0000000000017941 */ /* 0x000fea0003800200 */
.L_x_24:
[----:B------:R-:W0:Y:S01]  /*2000*/  LDC.64 R4, c[0x0][0x3c0] ;  /* 0x0000f000ff047b82 */ /* 0x000e220000000a00 */
[----:B------:R-:W-:Y:S02]  /*2010*/  IMAD.MOV.U32 R3, RZ, RZ, 0x25c764f ;  /* 0x025c764fff037424 */ /* 0x000fe400078e00ff */
[----:B------:R-:W-:Y:S02]  /*2020*/  IMAD.MOV.U32 R13, RZ, RZ, 0x3a2c32e4 ;  /* 0x3a2c32e4ff0d7424 */ /* 0x000fe400078e00ff */
[----:B0-----:R-:W-:-:S04]  /*2030*/  FADD R4, R4, R5 ;  /* 0x0000000504047221 */ /* 0x001fc80000000000 */
[----:B------:R-:W-:-:S04]  /*2040*/  FFMA R4, R4, R3, -1.1210387714598536567e-44 ;  /* 0x8000000804047423 */ /* 0x000fc80000000003 */
[C---:B------:R-:W-:Y:S01]  /*2050*/  FMUL R3, |R4|.reuse, 16777216 ;  /* 0x4b80000004037820 */ /* 0x040fe20000400200 */
[----:B------:R-:W-:-:S04]  /*2060*/  FSETP.GEU.AND P0, PT, |R4|, 1.175494350822287508e-38, PT ;  /* 0x008000000400780b */ /* 0x000fc80003f0e200 */
[----:B------:R-:W-:-:S04]  /*2070*/  FSEL R3, R3, |R4|, !P0 ;  /* 0x4000000403037208 */ /* 0x000fc80004000000 */
[----:B------:R-:W-:-:S04]  /*2080*/  IADD3 R2, PT, PT, R3, -0x3f3504f3, RZ ;  /* 0xc0cafb0d03027810 */ /* 0x000fc80007ffe0ff */
[----:B------:R-:W-:Y:S02]  /*2090*/  LOP3.LUT R8, R2, 0xff800000, RZ, 0xc0, !PT ;  /* 0xff80000002087812 */ /* 0x000fe400078ec0ff */
[----:B------:R-:W-:Y:S02]  /*20a0*/  FSEL R2, RZ, -24, P0 ;  /* 0xc1c00000ff027808 */ /* 0x000fe40000000000 */
[----:B------:R-:W-:-:S05]  /*20b0*/  IADD3 R3, PT, PT, R3, -R8, RZ ;  /* 0x8000000803037210 */ /* 0x000fca0007ffe0ff */
[C---:B------:R-:W-:Y:S01]  /*20c0*/  FADD R7, R3.reuse, 1 ;  /* 0x3f80000003077421 */ /* 0x040fe20000000000 */
[----:B------:R-:W-:Y:S01]  /*20d0*/  FADD R5, R3, -1 ;  /* 0xbf80000003057421 */ /* 0x000fe20000000000 */
[----:B------:R-:W-:Y:S02]  /*20e0*/  I2FP.F32.S32 R3, R8 ;  /* 0x0000000800037245 */ /* 0x000fe40000201400 */
[----:B------:R-:W0:Y:S01]  /*20f0*/  MUFU.RCP R9, R7 ;  /* 0x0000000700097308 */ /* 0x000e220000001000 */
[----:B------:R-:W-:Y:S02]  /*2100*/  FADD R10, R5, R5 ;  /* 0x00000005050a7221 */ /* 0x000fe40000000000 */
[----:B------:R-:W-:Y:S02]  /*2110*/  FFMA R8, R3, 1.1920928955078125e-07, R2 ;  /* 0x3400000003087823 */ /* 0x000fe40000000002 */
[----:B------:R-:W1:Y:S01]  /*2120*/  LDC.64 R2, c[0x0][0x3c8] ;  /* 0x0000f200ff027b82 */ /* 0x000e620000000a00 */
[----:B0-----:R-:W-:-:S04]  /*2130*/  FMUL R11, R9, R10 ;  /* 0x0000000a090b7220 */ /* 0x001fc80000400000 */
[----:B------:R-:W-:Y:S01]  /*2140*/  FADD R12, R5, -R11 ;  /* 0x8000000b050c7221 */ /* 0x000fe20000000000 */
[C---:B------:R-:W-:Y:S01]  /*2150*/  FMUL R10, R11.reuse, R11 ;  /* 0x0000000b0b0a7220 */ /* 0x040fe20000400000 */
[----:B------:R-:W-:Y:S02]  /*2160*/  FFMA R7, R11, 1.4426950216293334961, R8 ;  /* 0x3fb8aa3b0b077823 */ /* 0x000fe40000000008 */
[----:B------:R-:W-:Y:S01]  /*2170*/  FADD R12, R12, R12 ;  /* 0x0000000c0c0c7221 */ /* 0x000fe20000000000 */
[----:B------:R-:W-:Y:S01]  /*2180*/  FFMA R13, R10, R13, 0.0032181653659790754318 ;  /* 0x3b52e7db0a0d7423 */ /* 0x000fe2000000000d */
        /* <DEDUP_REMOVED lines=12> */
[----:B-1----:R-:W-:-:S03]  /*2250*/  FADD R5, R2, -R3 ;  /* 0x8000000302057221 */ /* 0x002fc60000000000 */
[----:B------:R-:W-:-:S04]  /*2260*/  FADD R8, R7, R10 ;  /* 0x0000000a07087221 */ /* 0x000fc80000000000 */
[----:B------:R-:W-:Y:S01]  /*2270*/  FMUL R12, R5, R8 ;  /* 0x00000008050c7220 */ /* 0x000fe20000400000 */
[----:B------:R-:W-:-:S03]  /*2280*/  FADD R7, -R7, R8 ;  /* 0x0000000807077221 */ /* 0x000fc60000000100 */
[----:B------:R-:W0:Y:S01]  /*2290*/  FRND R9, R12 ;  /* 0x0000000c00097307 */ /* 0x000e220000201000 */
[----:B------:R-:W-:Y:S01]  /*22a0*/  FADD R10, R10, -R7 ;  /* 0x800000070a0a7221 */ /* 0x000fe20000000000 */
[C---:B------:R-:W-:Y:S01]  /*22b0*/  FFMA R7, R5.reuse, R8, -R12 ;  /* 0x0000000805077223 */ /* 0x040fe2000000080c */
[C---:B------:R-:W-:Y:S02]  /*22c0*/  FSETP.GT.AND P1, PT, |R12|.reuse, 152, PT ;  /* 0x431800000c00780b */ /* 0x040fe40003f24200 */
[C---:B------:R-:W-:Y:S01]  /*22d0*/  FSETP.GEU.AND P2, PT, R12.reuse, RZ, PT ;  /* 0x000000ff0c00720b */ /* 0x040fe20003f4e000 */
[----:B------:R-:W-:Y:S01]  /*22e0*/  FFMA R7, R5, R10, R7 ;  /* 0x0000000a05077223 */ /* 0x000fe20000000007 */
[----:B------:R-:W-:Y:S01]  /*22f0*/  MOV R10, 0x391fcb8e ;  /* 0x391fcb8e000a7802 */ /* 0x000fe20000000f00 */
[----:B0-----:R-:W-:Y:S01]  /*2300*/  FADD R8, R12, -R9 ;  /* 0x800000090c087221 */ /* 0x001fe20000000000 */
[----:B------:R-:W-:-:S03]  /*2310*/  FSETP.GT.AND P0, PT, R9, RZ, PT ;  /* 0x000000ff0900720b */ /* 0x000fc60003f04000 */
[----:B------:R-:W-:Y:S01]  /*2320*/  FADD R7, R7, R8 ;  /* 0x0000000807077221 */ /* 0x000fe20000000000 */
[----:B------:R-:W-:Y:S02]  /*2330*/  SEL R9, RZ, 0x83000000, P0 ;  /* 0x83000000ff097807 */ /* 0x000fe40000000000 */
[----:B------:R-:W-:Y:S01]  /*2340*/  FSETP.NEU.AND P0, PT, R5, RZ, PT ;  /* 0x000000ff0500720b */ /* 0x000fe20003f0d000 */
[----:B------:R-:W-:Y:S01]  /*2350*/  FFMA R8, R7, R10, 0.0013391353422775864601 ;  /* 0x3aaf85ed07087423 */ /* 0x000fe2000000000a */
[----:B------:R-:W-:Y:S01]  /*2360*/  IADD3 R11, PT, PT, R9, 0x7f000000, RZ ;  /* 0x7f000000090b7810 */ /* 0x000fe20007ffe0ff */
[----:B------:R-:W0:Y:S01]  /*2370*/  F2I.NTZ R10, R12 ;  /* 0x0000000c000a7305 */ /* 0x000e220000203100 */
[----:B------:R-:W-:Y:S01]  /*2380*/  FSETP.EQ.OR P0, PT, R4, 1, !P0 ;  /* 0x3f8000000400780b */ /* 0x000fe20004702400 */
[----:B------:R-:W-:-:S04]  /*2390*/  FFMA R8, R7, R8, 0.0096188392490148544312 ;  /* 0x3c1d985607087423 */ /* 0x000fc80000000008 */
[----:B------:R-:W-:-:S04]  /*23a0*/  FFMA R8, R7, R8, 0.055503588169813156128 ;  /* 0x3d6357bb07087423 */ /* 0x000fc80000000008 */
[----:B------:R-:W-:-:S04]  /*23b0*/  FFMA R8, R7, R8, 0.24022644758224487305 ;  /* 0x3e75fdec07087423 */ /* 0x000fc80000000008 */
[----:B------:R-:W-:Y:S01]  /*23c0*/  FFMA R8, R7, R8, 0.69314718246459960938 ;  /* 0x3f31721807087423 */ /* 0x000fe20000000008 */
[----:B0-----:R-:W-:-:S03]  /*23d0*/  IMAD R9, R10, 0x800000, -R9 ;  /* 0x008000000a097824 */ /* 0x001fc600078e0a09 */
[----:B------:R-:W-:Y:S01]  /*23e0*/  FFMA R8, R7, R8, 1 ;  /* 0x3f80000007087423 */ /* 0x000fe20000000008 */
[----:B------:R-:W-:-:S03]  /*23f0*/  HFMA2 R7, -RZ, RZ, 1.875, 0 ;  /* 0x3f800000ff077431 */ /* 0x000fc600000001ff */
[----:B------:R-:W-:-:S04]  /*2400*/  FMUL R8, R8, R11 ;  /* 0x0000000b08087220 */ /* 0x000fc80000400000 */
[----:B------:R-:W-:Y:S01]  /*2410*/  FMUL R8, R8, R9 ;  /* 0x0000000908087220 */ /* 0x000fe20000400000 */
[----:B------:R-:W-:Y:S01]  /*2420*/  @P1 FSEL R8, RZ, +INF , !P2 ;  /* 0x7f800000ff081808 */ /* 0x000fe20005000000 */
[----:B------:R-:W-:Y:S06]  /*2430*/  @P0 BRA `(.L_x_27) ;  /* 0x00000000006c0947 */ /* 0x000fec0003800000 */
[----:B------:R-:W-:-:S04]  /*2440*/  FSETP.NAN.AND P0, PT, |R5|, |R5|, PT ;  /* 0x400000050500720b */ /* 0x000fc80003f08200 */
[----:B------:R-:W-:-:S13]  /*2450*/  FSETP.NUM.AND P0, PT, |R4|, |R4|, !P0 ;  /* 0x400000040400720b */ /* 0x000fda0004707200 */
[----:B------:R-:W-:Y:S01]  /*2460*/  @!P0 FADD R7, R4, R5 ;  /* 0x0000000504078221 */ /* 0x000fe20000000000 */
[----:B------:R-:W-:Y:S06]  /*2470*/  @!P0 BRA `(.L_x_27) ;  /* 0x00000000005c8947 */ /* 0x000fec0003800000 */
[----:B------:R-:W-:Y:S01]  /*2480*/  FMUL R9, R5, 0.5 ;  /* 0x3f00000005097820 */ /* 0x000fe20000400000 */
[C---:B------:R-:W-:Y:S02]  /*2490*/  FSETP.NEU.AND P0, PT, |R4|.reuse, +INF , PT ;  /* 0x7f8000000400780b */ /* 0x040fe40003f0d200 */
[----:B------:R-:W-:-:S03]  /*24a0*/  FSETP.NEU.AND P1, PT, R4, RZ, PT ;  /* 0x000000ff0400720b */ /* 0x000fc60003f2d000 */
[----:B------:R-:W0:Y:S02]  /*24b0*/  FRND.TRUNC R9, R9 ;  /* 0x0000000900097307 */ /* 0x000e24000020d000 */
[----:B0-----:R-:W-:-:S04]  /*24c0*/  FADD R10, R9, R9 ;  /* 0x00000009090a7221 */ /* 0x001fc80000000000 */
[----:B------:R-:W-:-:S04]  /*24d0*/  FADD R10, R5, -R10 ;  /* 0x8000000a050a7221 */ /* 0x000fc80000000000 */
[----:B------:R-:W-:Y:S05]  /*24e0*/  @P0 BRA P1, `(.L_x_28) ;  /* 0x0000000000180947 */ /* 0x000fea0000800000 */
[----:B------:R-:W-:Y:S01]  /*24f0*/  FSETP.GEU.AND P1, PT, R2, R3, PT ;  /* 0x000000030200720b */ /* 0x000fe20003f2e000 */
[----:B------:R-:W-:Y:S01]  /*2500*/  FADD R7, R4, R4 ;  /* 0x0000000404077221 */ /* 0x000fe20000000000 */
[----:B------:R-:W-:-:S11]  /*2510*/  FSETP.NEU.AND P0, PT, |R10|, 1, PT ;  /* 0x3f8000000a00780b */ /* 0x000fd60003f0d200 */
[----:B------:R-:W-:-:S04]  /*2520*/  @!P1 LOP3.LUT R7, R7, 0x7f800000, RZ, 0x3c, !PT ;  /* 0x7f80000007079812 */ /* 0x000fc800078e3cff */
[----:B------:R-:W-:Y:S01]  /*2530*/  @P0 LOP3.LUT R7, R7, 0x7fffffff, RZ, 0xc0, !PT ;  /* 0x7fffffff07070812 */ /* 0x000fe200078ec0ff */
[----:B------:R-:W-:Y:S06]  /*2540*/  BRA `(.L_x_27) ;  /* 0x0000000000287947 */ /* 0x000fec0003800000 */
.L_x_28:
[----:B------:R-:W-:Y:S02]  /*2550*/  FSETP.NEU.AND P0, PT, |R5|, +INF , PT ;  /* 0x7f8000000500780b */ /* 0x000fe40003f0d200 */
[----:B------:R-:W-:-:S13]  /*2560*/  FSETP.EQ.AND P1, PT, R4, -1, PT ;  /* 0xbf8000000400780b */ /* 0x000fda0003f22000 */
[----:B------:R-:W-:Y:S05]  /*2570*/  @!P0 BRA P1, `(.L_x_27) ;  /* 0x00000000001c8947 */ /* 0x000fea0000800000 */
[----:B------:R-:W-:Y:S02]  /*2580*/  FSETP.GEU.AND P1, PT, R4, RZ, PT ;  /* 0x000000ff0400720b */ /* 0x000fe40003f2e000 */
[----:B------:R-:W-:-:S11]  /*2590*/  MOV R7, R8 ;  /* 0x0000000800077202 */ /* 0x000fd60000000f00 */
[----:B------:R-:W0:Y:S01]  /*25a0*/  @!P1 FRND.FLOOR R2, R5 ;  /* 0x0000000500029307 */ /* 0x000e220000205000 */
[----:B------:R-:W-:Y:S02]  /*25b0*/  @!P1 FSETP.NEU.AND P2, PT, |R10|, 1, PT ;  /* 0x3f8000000a00980b */ /* 0x000fe40003f4d200 */
[----:B0-----:R-:W-:Y:S02]  /*25c0*/  @!P1 FSETP.NEU.AND P0, PT, R5, R2, PT ;  /* 0x000000020500920b */ /* 0x001fe40003f0d000 */
[----:B------:R-:W-:-:S04]  /*25d0*/  @!P1 FSEL R2, R8, -R8, P2 ;  /* 0x8000000808029208 */ /* 0x000fc80001000000 */
[----:B------:R-:W-:-:S07]  /*25e0*/  @!P1 FSEL R7, R2, +QNAN , !P0 ;  /* 0x7fffffff02079808 */ /* 0x000fce0004000000 */
.L_x_27:
[----:B------:R-:W-:-:S13]  /*25f0*/  FSETP.GE.AND P0, PT, R0, R7, PT ;  /* 0x000000070000720b */ /* 0x000fda0003f06000 */
[----:B------:R-:W-:Y:S05]  /*2600*/  @!P0 BRA `(.L_x_2) ;  /* 0x0000000000e88947 */ /* 0x000fea0003800000 */
[----:B------:R-:W-:Y:S02]  /*2610*/  HFMA2 R2, -RZ, RZ, 3.7421875, 0 ;  /* 0x437c0000ff027431 */ /* 0x000fe400000001ff */
[----:B------:R-:W-:Y:S01]  /*2620*/  IMAD.MOV.U32 R3, RZ, RZ, 0x3f000000 ;  /* 0x3f000000ff037424 */ /* 0x000fe200078e00ff */
[----:B------:R-:W-:Y:S02]  /*2630*/  UMOV UR4, 0xa ;  /* 0x0000000a00047882 */ /* 0x000fe40000000000 */
[----:B------:R-:W-:Y:S02]  /*2640*/  IMAD.U32 R8, RZ, RZ, UR4 ;  /* 0x00000004ff087e24 */ /* 0x000fe4000f8e00ff */
[----:B------:R-:W-:-:S04]  /*2650*/  FFMA.RM R2, R3, R2, 12582913 ;  /* 0x4b40000103027423 */ /* 0x000fc80000004002 */
[C---:B------:R-:W-:Y:S01]  /*2660*/  FADD R3, R2.reuse, -12583039 ;  /* 0xcb40007f02037421 */ /* 0x040fe20000000000 */
[----:B------:R-:W-:-:S03]  /*2670*/  SHF.L.U32 R2, R2, 0x17, RZ ;  /* 0x0000001702027819 */ /* 0x000fc600000006ff */
[----:B------:R-:W-:-:S04]  /*2680*/  FADD R3, RZ, -R3 ;  /* 0x80000003ff037221 */ /* 0x000fc80000000000 */
[----:B------:R-:W-:-:S06]  /*2690*/  FADD R3, RZ, R3 ;  /* 0x00000003ff037221 */ /* 0x000fcc0000000000 */
[----:B------:R-:W0:Y:S02]  /*26a0*/  MUFU.EX2 R3, R3 ;  /* 0x0000000300037308 */ /* 0x000e240000000800 */
[----:B0-----:R-:W-:-:S06]  /*26b0*/  FMUL R3, R2, R3 ;  /* 0x0000000302037220 */ /* 0x001fcc0000400000 */
[----:B------:R-:W0:Y:S08]  /*26c0*/  MUFU.RCP R2, R3 ;  /* 0x0000000300027308 */ /* 0x000e300000001000 */
[----:B------:R-:W1:Y:S01]  /*26d0*/  FCHK P0, -R8, R3 ;  /* 0x0000000308007302 */ /* 0x000e620000000100 */
[----:B0-----:R-:W-:-:S04]  /*26e0*/  FFMA R5, -R3, R2, 1 ;  /* 0x3f80000003057423 */ /* 0x001fc80000000102 */
[----:B------:R-:W-:-:S04]  /*26f0*/  FFMA R2, R2, R5, R2 ;  /* 0x0000000502027223 */ /* 0x000fc80000000002 */
[----:B------:R-:W-:-:S04]  /*2700*/  FFMA R4, R2, -1.4012984643248170709e-44, RZ ;  /* 0x8000000a02047823 */ /* 0x000fc800000000ff */
[----:B------:R-:W-:-:S04]  /*2710*/  FFMA R5, -R3, R4, -1.4012984643248170709e-44 ;  /* 0x8000000a03057423 */ /* 0x000fc80000000104 */
[----:B------:R-:W-:Y:S01]  /*2720*/  FFMA R2, R2, R5, R4 ;  /* 0x0000000502027223 */ /* 0x000fe20000000004 */
[----:B-1----:R-:W-:Y:S06]  /*2730*/  @!P0 BRA `(.L_x_29) ;  /* 0x00000000000c8947 */ /* 0x002fec0003800000 */
[----:B------:R-:W-:Y:S02]  /*2740*/  MOV R2, 0x8000000a ;  /* 0x8000000a00027802 */ /* 0x000fe40000000f00 */
[----:B------:R-:W-:-:S07]  /*2750*/  MOV R10, 0x2770 ;  /* 0x00002770000a7802 */ /* 0x000fce0000000f00 */
[----:B---3--:R-:W-:Y:S05]  /*2760*/  CALL.REL.NOINC `($__internal_1_$__cuda_sm3x_div_rn_noftz_f32_slowpath) ;  /* 0x0000000400207944 */ /* 0x008fea0003c00000 */
.L_x_29:
[----:B------:R-:W0:Y:S01]  /*2770*/  LDCU UR4, c[0x0][0x3d0] ;  /* 0x00007a00ff0477ac */ /* 0x000e220008000800 */
[----:B------:R-:W-:Y:S01]  /*2780*/  BSSY.RECONVERGENT B1, `(.L_x_30) ;  /* 0x0000011000017945 */ /* 0x000fe20003800200 */
[----:B0-----:R-:W-:Y:S01]  /*2790*/  FADD R5, R2, UR4 ;  /* 0x0000000402057e21 */ /* 0x001fe20008000000 */
[----:B------:R-:W-:Y:S02]  /*27a0*/  UMOV UR4, 0x3c81ebc ;  /* 0x03c81ebc00047882 */ /* 0x000fe40000000000 */
[----:B------:R-:W-:Y:S01]  /*27b0*/  MOV R8, UR4 ;  /* 0x0000000400087c02 */ /* 0x000fe20008000f00 */
[----:B------:R-:W0:Y:S08]  /*27c0*/  MUFU.RCP R2, R5 ;  /* 0x0000000500027308 */ /* 0x000e300000001000 */
[----:B------:R-:W1:Y:S01]  /*27d0*/  FCHK P0, R8, R5 ;  /* 0x0000000508007302 */ /* 0x000e620000000000 */
[----:B0-----:R-:W-:-:S04]  /*27e0*/  FFMA R3, -R5, R2, 1 ;  /* 0x3f80000005037423 */ /* 0x001fc80000000102 */
[----:B------:R-:W-:-:S04]  /*27f0*/  FFMA R2, R2, R3, R2 ;  /* 0x0000000302027223 */ /* 0x000fc80000000002 */
[----:B------:R-:W-:-:S04]  /*2800*/  FFMA R3, R2, 1.1761999774665951983e-36, RZ ;  /* 0x03c81ebc02037823 */ /* 0x000fc800000000ff */
[----:B------:R-:W-:-:S04]  /*2810*/  FFMA R4, -R5, R3, 1.1761999774665951983e-36 ;  /* 0x03c81ebc05047423 */ /* 0x000fc80000000103 */
[----:B------:R-:W-:Y:S01]  /*2820*/  FFMA R3, R2, R4, R3 ;  /* 0x0000000402037223 */ /* 0x000fe20000000003 */
[----:B-1----:R-:W-:Y:S06]  /*2830*/  @!P0 BRA `(.L_x_31) ;  /* 0x0000000000148947 */ /* 0x002fec0003800000 */
[----:B------:R-:W-:Y:S02]  /*2840*/  HFMA2 R2, -RZ, RZ, 5.7697296142578125e-05, 0.0065765380859375 ;  /* 0x03c81ebcff027431 */ /* 0x000fe400000001ff */
[----:B------:R-:W-:Y:S01]  /*2850*/  IMAD.MOV.U32 R3, RZ, RZ, R5 ;  /* 0x000000ffff037224 */ /* 0x000fe200078e0005 */
[----:B------:R-:W-:-:S07]  /*2860*/  MOV R10, 0x2880 ;  /* 0x00002880000a7802 */ /* 0x000fce0000000f00 */
[----:B---3--:R-:W-:Y:S05]  /*2870*/  CALL.REL.NOINC `($__internal_1_$__cuda_sm3x_div_rn_noftz_f32_slowpath) ;  /* 0x0000000000dc7944 */ /* 0x008fea0003c00000 */
[----:B------:R-:W-:-:S07]  /*2880*/  MOV R3, R2 ;  /* 0x0000000200037202 */ /* 0x000fce0000000f00 */
.L_x_31:
[----:B------:R-:W-:Y:S05]  /*2890*/  BSYNC.RECONVERGENT B1 ;  /* 0x0000000000017941 */ /* 0x000fea0003800200 */
.L_x_30:
[----:B------:R-:W0:Y:S01]  /*28a0*/  MUFU.RCP R2, R3 ;  /* 0x0000000300027308 */ /* 0x000e220000001000 */
[----:B------:R-:W-:Y:S01]  /*28b0*/  UMOV UR4, 0x27caa9d ;  /* 0x027caa9d00047882 */ /* 0x000fe20000000000 */
[----:B------:R-:W-:Y:S01]  /*28c0*/  BSSY.RECONVERGENT B1, `(.L_x_32) ;  /* 0x000000d000017945 */ /* 0x000fe20003800200 */
[----:B------:R-:W-:-:S05]  /*28d0*/  IMAD.U32 R8, RZ, RZ, UR4 ;  /* 0x00000004ff087e24 */ /* 0x000fca000f8e00ff */
[----:B------:R-:W1:Y:S01]  /*28e0*/  FCHK P0, R8, R3 ;  /* 0x0000000308007302 */ /* 0x000e620000000000 */
[----:B0-----:R-:W-:-:S04]  /*28f0*/  FFMA R5, R2, -R3, 1 ;  /* 0x3f80000002057423 */ /* 0x001fc80000000803 */
[----:B------:R-:W-:-:S04]  /*2900*/  FFMA R2, R2, R5, R2 ;  /* 0x0000000502027223 */ /* 0x000fc80000000002 */
[----:B------:R-:W-:-:S04]  /*2910*/  FFMA R4, R2, 1.8562999635872080279e-37, RZ ;  /* 0x027caa9d02047823 */ /* 0x000fc800000000ff */
[----:B------:R-:W-:-:S04]  /*2920*/  FFMA R5, R4, -R3, 1.8562999635872080279e-37 ;  /* 0x027caa9d04057423 */ /* 0x000fc80000000803 */
[----:B------:R-:W-:Y:S01]  /*2930*/  FFMA R5, R2, R5, R4 ;  /* 0x0000000502057223 */ /* 0x000fe20000000004 */
[----:B-1----:R-:W-:Y:S06]  /*2940*/  @!P0 BRA `(.L_x_33) ;  /* 0x0000000000108947 */ /* 0x002fec0003800000 */
[----:B------:R-:W-:Y:S01]  /*2950*/  HFMA2 R2, -RZ, RZ, 3.79085540771484375e-05, -0.051666259765625 ;  /* 0x027caa9dff027431 */ /* 0x000fe200000001ff */
[----:B------:R-:W-:-:S07]  /*2960*/  MOV R10, 0x2980 ;  /* 0x00002980000a7802 */ /* 0x000fce0000000f00 */
[----:B---3--:R-:W-:Y:S05]  /*2970*/  CALL.REL.NOINC `($__internal_1_$__cuda_sm3x_div_rn_noftz_f32_slowpath) ;  /* 0x00000000009c7944 */ /* 0x008fea0003c00000 */
[----:B------:R-:W-:-:S07]  /*2980*/  MOV R5, R2 ;  /* 0x0000000200057202 */ /* 0x000fce0000000f00 */
.L_x_33:
[----:B------:R-:W-:Y:S05]  /*2990*/  BSYNC.RECONVERGENT B1 ;  /* 0x0000000000017941 */ /* 0x000fea0003800200 */
.L_x_32:
[----:B------:R-:W-:-:S07]  /*29a0*/  FADD R0, R0, R5 ;  /* 0x0000000500007221 */ /* 0x000fce0000000000 */
.L_x_2:
[----:B------:R-:W-:Y:S05]  /*29b0*/  BSYNC.RECONVERGENT B0 ;  /* 0x0000000000007941 */ /* 0x000fea0003800200 */
.L_x_1:
[----:B------:R-:W0:Y:S01]  /*29c0*/  F2F.F64.F32 R2, R0 ;  /* 0x0000000000027310 */ /* 0x000e220000201800 */
[----:B------:R-:W-:Y:S01]  /*29d0*/  MOV R8, 0x0 ;  /* 0x0000000000087802 */ /* 0x000fe20000000f00 */
[----:B------:R-:W1:Y:S01]  /*29e0*/  LDCU.64 UR4, c[0x4][0x8] ;  /* 0x01000100ff0477ac */ /* 0x000e620008000a00 */
[----:B---3--:R-:W-:-:S04]  /*29f0*/  IADD3 R6, P0, P1, R1, 0x20, R6 ;  /* 0x0000002001067810 */ /* 0x008fc8000791e006 */
[----:B------:R-:W2:Y:S01]  /*2a00*/  LDC.64 R8, c[0x4][R8] ;  /* 0x0100000008087b82 */ /* 0x000ea20000000a00 */
[----:B------:R-:W-:Y:S01]  /*2a10*/  IADD3.X R7, PT, PT, RZ, UR6, RZ, P0, P1 ;  /* 0x00000006ff077c10 */ /* 0x000fe200087e24ff */
[----:B0-----:R0:W-:Y:S01]  /*2a20*/  STL.64 [R1+0x20], R2 ;  /* 0x0000200201007387 */ /* 0x0011e20000100a00 */
[----:B-1----:R-:W-:Y:S01]  /*2a30*/  IMAD.U32 R4, RZ, RZ, UR4 ;  /* 0x00000004ff047e24 */ /* 0x002fe2000f8e00ff */
[----:B------:R-:W-:-:S07]  /*2a40*/  MOV R5, UR5 ;  /* 0x0000000500057c02 */ /* 0x000fce0008000f00 */
[----:B------:R-:W-:-:S07]  /*2a50*/  LEPC R20, `(.L_x_34) ;  /* 0x000000001014794e */ /* 0x000fce0000000000 */
[----:B0-2---:R-:W-:Y:S05]  /*2a60*/  CALL.ABS.NOINC R8 ;  /* 0x0000000008007343 */ /* 0x005fea0003c00000 */
.L_x_34:
[----:B------:R-:W-:Y:S05]  /*2a70*/  EXIT ;  /* 0x000000000000794d */ /* 0x000fea0003800000 */
        .weak           $__internal_0_$__cuda_sm20_sqrt_rn_f32_slowpath
        .type           $__internal_0_$__cuda_sm20_sqrt_rn_f32_slowpath,@function
        .size           $__internal_0_$__cuda_sm20_sqrt_rn_f32_slowpath,($__internal_1_$__cuda_sm3x_div_rn_noftz_f32_slowpath - $__internal_0_$__cuda_sm20_sqrt_rn_f32_slowpath)
$__internal_0_$__cuda_sm20_sqrt_rn_f32_slowpath:
[----:B------:R-:W-:-:S13]  /*2a80*/  LOP3.LUT P0, RZ, R2, 0x7fffffff, RZ, 0xc0, !PT ;  /* 0x7fffffff02ff7812 */ /* 0x000fda000780c0ff */
[----:B------:R-:W-:Y:S01]  /*2a90*/  @!P0 MOV R3, R2 ;  /* 0x0000000200038202 */ /* 0x000fe20000000f00 */
[----:B------:R-:W-:Y:S06]  /*2aa0*/  @!P0 BRA `(.L_x_35) ;  /* 0x0000000000408947 */ /* 0x000fec0003800000 */
[----:B------:R-:W-:-:S13]  /*2ab0*/  FSETP.GEU.FTZ.AND P0, PT, R2, RZ, PT ;  /* 0x000000ff0200720b */ /* 0x000fda0003f1e000 */
[----:B------:R-:W-:Y:S01]  /*2ac0*/  @!P0 IMAD.MOV.U32 R3, RZ, RZ, 0x7fffffff ;  /* 0x7fffffffff038424 */ /* 0x000fe200078e00ff */
[----:B------:R-:W-:Y:S06]  /*2ad0*/  @!P0 BRA `(.L_x_35) ;  /* 0x0000000000348947 */ /* 0x000fec0003800000 */
[----:B------:R-:W-:-:S13]  /*2ae0*/  FSETP.GTU.FTZ.AND P0, PT, |R2|, +INF , PT ;  /* 0x7f8000000200780b */ /* 0x000fda0003f1c200 */
[----:B------:R-:W-:Y:S01]  /*2af0*/  @P0 FADD.FTZ R3, R2, 1 ;  /* 0x3f80000002030421 */ /* 0x000fe20000010000 */
[----:B------:R-:W-:Y:S06]  /*2b00*/  @P0 BRA `(.L_x_35) ;  /* 0x0000000000280947 */ /* 0x000fec0003800000 */
[----:B------:R-:W-:-:S13]  /*2b10*/  FSETP.NEU.FTZ.AND P0, PT, |R2|, +INF , PT ;  /* 0x7f8000000200780b */ /* 0x000fda0003f1d200 */
[----:B------:R-:W-:-:S04]  /*2b20*/  @P0 FFMA R5, R2, 1.84467440737095516160e+19, RZ ;  /* 0x5f80000002050823 */ /* 0x000fc800000000ff */
[----:B------:R-:W0:Y:S02]  /*2b30*/  @P0 MUFU.RSQ R10, R5 ;  /* 0x00000005000a0308 */ /* 0x000e240000001400 */
[----:B0-----:R-:W-:Y:S01]  /*2b40*/  @P0 FMUL.FTZ R12, R5, R10 ;  /* 0x0000000a050c0220 */ /* 0x001fe20000410000 */
[----:B------:R-:W-:-:S03]  /*2b50*/  @P0 FMUL.FTZ R10, R10, 0.5 ;  /* 0x3f0000000a0a0820 */ /* 0x000fc60000410000 */
[----:B------:R-:W-:-:S04]  /*2b60*/  @P0 FADD.FTZ R3, -R12, -RZ ;  /* 0x800000ff0c030221 */ /* 0x000fc80000010100 */
[----:B------:R-:W-:Y:S01]  /*2b70*/  @P0 FFMA R7, R12, R3, R5 ;  /* 0x000000030c070223 */ /* 0x000fe20000000005 */
[----:B------:R-:W-:-:S03]  /*2b80*/  @!P0 MOV R3, R2 ;  /* 0x0000000200038202 */ /* 0x000fc60000000f00 */
[----:B------:R-:W-:-:S04]  /*2b90*/  @P0 FFMA R7, R7, R10, R12 ;  /* 0x0000000a07070223 */ /* 0x000fc8000000000c */
[----:B------:R-:W-:-:S07]  /*2ba0*/  @P0 FMUL.FTZ R3, R7, 2.3283064365386962891e-10 ;  /* 0x2f80000007030820 */ /* 0x000fce0000410000 */
.L_x_35:
[----:B------:R-:W-:Y:S01]  /*2bb0*/  MOV R5, R3 ;  /* 0x0000000300057202 */ /* 0x000fe20000000f00 */
[----:B------:R-:W-:Y:S02]  /*2bc0*/  HFMA2 R3, -RZ, RZ, 0, 0 ;  /* 0x00000000ff037431 */ /* 0x000fe400000001ff */
[----:B------:R-:W-:-:S04]  /*2bd0*/  IMAD.MOV.U32 R2, RZ, RZ, R11 ;  /* 0x000000ffff027224 */ /* 0x000fc800078e000b */
[----:B------:R-:W-:Y:S05]  /*2be0*/  RET.REL.NODEC R2 `(_Z7computefffffffffffffffffffff) ;  /* 0xffffffd402047950 */ /* 0x000fea0003c3ffff */
        .weak           $__internal_1_$__cuda_sm3x_div_rn_noftz_f32_slowpath
        .type           $__internal_1_$__cuda_sm3x_div_rn_noftz_f32_slowpath,@function
        .size           $__internal_1_$__cuda_sm3x_div_rn_noftz_f32_slowpath,(.L_x_49 - $__internal_1_$__cuda_sm3x_div_rn_noftz_f32_slowpath)
$__internal_1_$__cuda_sm3x_div_rn_noftz_f32_slowpath:
[----:B------:R-:W-:Y:S01]  /*2bf0*/  SHF.R.U32.HI R7, RZ, 0x17, R3 ;  /* 0x00000017ff077819 */ /* 0x000fe20000011603 */
[----:B------:R-:W-:Y:S01]  /*2c00*/  BSSY.RECONVERGENT B2, `(.L_x_36) ;  /* 0x0000062000027945 */ /* 0x000fe20003800200 */
[----:B------:R-:W-:Y:S02]  /*2c10*/  SHF.R.U32.HI R5, RZ, 0x17, R2 ;  /* 0x00000017ff057819 */ /* 0x000fe40000011602 */
[----:B------:R-:W-:Y:S02]  /*2c20*/  LOP3.LUT R7, R7, 0xff, RZ, 0xc0, !PT ;  /* 0x000000ff07077812 */ /* 0x000fe400078ec0ff */
[----:B------:R-:W-:Y:S02]  /*2c30*/  LOP3.LUT R14, R5, 0xff, RZ, 0xc0, !PT ;  /* 0x000000ff050e7812 */ /* 0x000fe400078ec0ff */
[----:B------:R-:W-:-:S03]  /*2c40*/  IADD3 R12, PT, PT, R7, -0x1, RZ ;  /* 0xffffffff070c7810 */ /* 0x000fc60007ffe0ff */
[----:B------:R-:W-:Y:S01]  /*2c50*/  VIADD R11, R14, 0xffffffff ;  /* 0xffffffff0e0b7836 */ /* 0x000fe20000000000 */
[----:B------:R-:W-:-:S04]  /*2c60*/  ISETP.GT.U32.AND P0, PT, R12, 0xfd, PT ;  /* 0x000000fd0c00780c */ /* 0x000fc80003f04070 */
[----:B------:R-:W-:-:S13]  /*2c70*/  ISETP.GT.U32.OR P0, PT, R11, 0xfd, P0 ;  /* 0x000000fd0b00780c */ /* 0x000fda0000704470 */
[----:B------:R-:W-:Y:S01]  /*2c80*/  @!P0 MOV R5, RZ ;  /* 0x000000ff00058202 */ /* 0x000fe20000000f00 */
[----:B------:R-:W-:Y:S06]  /*2c90*/  @!P0 BRA `(.L_x_37) ;  /* 0x00000000005c8947 */ /* 0x000fec0003800000 */
[----:B------:R-:W-:Y:S02]  /*2ca0*/  FSETP.GTU.FTZ.AND P0, PT, |R2|, +INF , PT ;  /* 0x7f8000000200780b */ /* 0x000fe40003f1c200 */
[----:B------:R-:W-:-:S04]  /*2cb0*/  FSETP.GTU.FTZ.AND P1, PT, |R3|, +INF , PT ;  /* 0x7f8000000300780b */ /* 0x000fc80003f3c200 */
[----:B------:R-:W-:-:S13]  /*2cc0*/  PLOP3.LUT P0, PT, P0, P1, PT, 0xf8, 0x8f ;  /* 0x00000000008f781c */ /* 0x000fda0000703f70 */
[----:B------:R-:W-:Y:S05]  /*2cd0*/  @P0 BRA `(.L_x_38) ;  /* 0x00000004004c0947 */ /* 0x000fea0003800000 */
[----:B------:R-:W-:-:S13]  /*2ce0*/  LOP3.LUT P0, RZ, R3, 0x7fffffff, R2, 0xc8, !PT ;  /* 0x7fffffff03ff7812 */ /* 0x000fda000780c802 */
[----:B------:R-:W-:Y:S05]  /*2cf0*/  @!P0 BRA `(.L_x_39) ;  /* 0x00000004003c8947 */ /* 0x000fea0003800000 */
[C---:B------:R-:W-:Y:S02]  /*2d00*/  FSETP.NEU.FTZ.AND P2, PT, |R2|.reuse, +INF , PT ;  /* 0x7f8000000200780b */ /* 0x040fe40003f5d200 */
[----:B------:R-:W-:Y:S02]  /*2d10*/  FSETP.NEU.FTZ.AND P1, PT, |R3|, +INF , PT ;  /* 0x7f8000000300780b */ /* 0x000fe40003f3d200 */
[----:B------:R-:W-:-:S11]  /*2d20*/  FSETP.NEU.FTZ.AND P0, PT, |R2|, +INF , PT ;  /* 0x7f8000000200780b */ /* 0x000fd60003f1d200 */
[----:B------:R-:W-:Y:S05]  /*2d30*/  @!P1 BRA !P2, `(.L_x_39) ;  /* 0x00000004002c9947 */ /* 0x000fea0005000000 */
[----:B------:R-:W-:-:S04]  /*2d40*/  LOP3.LUT P2, RZ, R2, 0x7fffffff, RZ, 0xc0, !PT ;  /* 0x7fffffff02ff7812 */ /* 0x000fc8000784c0ff */
[----:B------:R-:W-:-:S13]  /*2d50*/  PLOP3.LUT P1, PT, P1, P2, PT, 0x2f, 0xf2 ;  /* 0x0000000000f2781c */ /* 0x000fda0000f24577 */
[----:B------:R-:W-:Y:S05]  /*2d60*/  @P1 BRA `(.L_x_40) ;  /* 0x0000000400181947 */ /* 0x000fea0003800000 */
[----:B------:R-:W-:-:S04]  /*2d70*/  LOP3.LUT P1, RZ, R3, 0x7fffffff, RZ, 0xc0, !PT ;  /* 0x7fffffff03ff7812 */ /* 0x000fc8000782c0ff */
[----:B------:R-:W-:-:S13]  /*2d80*/  PLOP3.LUT P0, PT, P0, P1, PT, 0x2f, 0xf2 ;  /* 0x0000000000f2781c */ /* 0x000fda0000702577 */
[----:B------:R-:W-:Y:S05]  /*2d90*/  @P0 BRA `(.L_x_41) ;  /* 0x0000000400000947 */ /* 0x000fea0003800000 */
[----:B------:R-:W-:Y:S02]  /*2da0*/  ISETP.GE.AND P0, PT, R11, RZ, PT ;  /* 0x000000ff0b00720c */ /* 0x000fe40003f06270 */
[----:B------:R-:W-:-:S11]  /*2db0*/  ISETP.GE.AND P1, PT, R12, RZ, PT ;  /* 0x000000ff0c00720c */ /* 0x000fd60003f26270 */
[----:B------:R-:W-:Y:S01]  /*2dc0*/  @P0 MOV R5, RZ ;  /* 0x000000ff00050202 */ /* 0x000fe20000000f00 */
[----:B------:R-:W-:Y:S02]  /*2dd0*/  @!P0 IMAD.MOV.U32 R5, RZ, RZ, -0x40 ;  /* 0xffffffc0ff058424 */ /* 0x000fe400078e00ff */
[----:B------:R-:W-:Y:S01]  /*2de0*/  @!P0 FFMA R2, R2, 1.84467440737095516160e+19, RZ ;  /* 0x5f80000002028823 */ /* 0x000fe200000000ff */
[----:B------:R-:W-:Y:S02]  /*2df0*/  @!P1 FFMA R3, R3, 1.84467440737095516160e+19, RZ ;  /* 0x5f80000003039823 */ /* 0x000fe400000000ff */
[----:B------:R-:W-:-:S07]  /*2e00*/  @!P1 IADD3 R5, PT, PT, R5, 0x40, RZ ;  /* 0x0000004005059810 */ /* 0x000fce0007ffe0ff */
.L_x_37:
[----:B------:R-:W-:Y:S01]  /*2e10*/  LEA R12, R7, 0xc0800000, 0x17 ;  /* 0xc0800000070c7811 */ /* 0x000fe200078eb8ff */
[----:B------:R-:W-:Y:S03]  /*2e20*/  BSSY.RECONVERGENT B3, `(.L_x_42) ;  /* 0x0000036000037945 */ /* 0x000fe60003800200 */
[----:B------:R-:W-:Y:S01]  /*2e30*/  IADD3 R12, PT, PT, -R12, R3, RZ ;  /* 0x000000030c0c7210 */ /* 0x000fe20007ffe1ff */
[----:B------:R-:W-:-:S03]  /*2e40*/  VIADD R3, R14, 0xffffff81 ;  /* 0xffffff810e037836 */ /* 0x000fc60000000000 */
[----:B------:R0:W1:Y:S01]  /*2e50*/  MUFU.RCP R11, R12 ;  /* 0x0000000c000b7308 */ /* 0x0000620000001000 */
[----:B------:R-:W-:Y:S01]  /*2e60*/  FADD.FTZ R13, -R12, -RZ ;  /* 0x800000ff0c0d7221 */ /* 0x000fe20000010100 */
[C---:B------:R-:W-:Y:S01]  /*2e70*/  IMAD R2, R3.reuse, -0x800000, R2 ;  /* 0xff80000003027824 */ /* 0x040fe200078e0202 */
[----:B0-----:R-:W-:-:S04]  /*2e80*/  IADD3 R12, PT, PT, R3, 0x7f, -R7 ;  /* 0x0000007f030c7810 */ /* 0x001fc80007ffe807 */
[----:B------:R-:W-:Y:S01]  /*2e90*/  IADD3 R12, PT, PT, R12, R5, RZ ;  /* 0x000000050c0c7210 */ /* 0x000fe20007ffe0ff */
[----:B-1----:R-:W-:-:S04]  /*2ea0*/  FFMA R14, R11, R13, 1 ;  /* 0x3f8000000b0e7423 */ /* 0x002fc8000000000d */
[----:B------:R-:W-:-:S04]  /*2eb0*/  FFMA R16, R11, R14, R11 ;  /* 0x0000000e0b107223 */ /* 0x000fc8000000000b */
[----:B------:R-:W-:-:S04]  /*2ec0*/  FFMA R11, R2, R16, RZ ;  /* 0x00000010020b7223 */ /* 0x000fc800000000ff */
[----:B------:R-:W-:-:S04]  /*2ed0*/  FFMA R14, R13, R11, R2 ;  /* 0x0000000b0d0e7223 */ /* 0x000fc80000000002 */
[----:B------:R-:W-:-:S04]  /*2ee0*/  FFMA R11, R16, R14, R11 ;  /* 0x0000000e100b7223 */ /* 0x000fc8000000000b */
[----:B------:R-:W-:-:S04]  /*2ef0*/  FFMA R14, R13, R11, R2 ;  /* 0x0000000b0d0e7223 */ /* 0x000fc80000000002 */
[----:B------:R-:W-:-:S05]  /*2f00*/  FFMA R2, R16, R14, R11 ;  /* 0x0000000e10027223 */ /* 0x000fca000000000b */
[----:B------:R-:W-:-:S04]  /*2f10*/  SHF.R.U32.HI R3, RZ, 0x17, R2 ;  /* 0x00000017ff037819 */ /* 0x000fc80000011602 */
[----:B------:R-:W-:-:S04]  /*2f20*/  LOP3.LUT R3, R3, 0xff, RZ, 0xc0, !PT ;  /* 0x000000ff03037812 */ /* 0x000fc800078ec0ff */
[----:B------:R-:W-:-:S05]  /*2f30*/  IADD3 R7, PT, PT, R3, R12, RZ ;  /* 0x0000000c03077210 */ /* 0x000fca0007ffe0ff */
[----:B------:R-:W-:-:S05]  /*2f40*/  VIADD R3, R7, 0xffffffff ;  /* 0xffffffff07037836 */ /* 0x000fca0000000000 */
[----:B------:R-:W-:-:S13]  /*2f50*/  ISETP.GE.U32.AND P0, PT, R3, 0xfe, PT ;  /* 0x000000fe0300780c */ /* 0x000fda0003f06070 */
[----:B------:R-:W-:Y:S05]  /*2f60*/  @!P0 BRA `(.L_x_43) ;  /* 0x0000000000808947 */ /* 0x000fea0003800000 */
[----:B------:R-:W-:-:S13]  /*2f70*/  ISETP.GT.AND P0, PT, R7, 0xfe, PT ;  /* 0x000000fe0700780c */ /* 0x000fda0003f04270 */
[----:B------:R-:W-:Y:S05]  /*2f80*/  @P0 BRA `(.L_x_44) ;  /* 0x00000000006c0947 */ /* 0x000fea0003800000 */
[----:B------:R-:W-:-:S13]  /*2f90*/  ISETP.GE.AND P0, PT, R7, 0x1, PT ;  /* 0x000000010700780c */ /* 0x000fda0003f06270 */
[----:B------:R-:W-:Y:S05]  /*2fa0*/  @P0 BRA `(.L_x_45) ;  /* 0x0000000000740947 */ /* 0x000fea0003800000 */
[----:B------:R-:W-:Y:S02]  /*2fb0*/  ISETP.GE.AND P0, PT, R7, -0x18, PT ;  /* 0xffffffe80700780c */ /* 0x000fe40003f06270 */
[----:B------:R-:W-:-:S11]  /*2fc0*/  LOP3.LUT R2, R2, 0x80000000, RZ, 0xc0, !PT ;  /* 0x8000000002027812 */ /* 0x000fd600078ec0ff */
[----:B------:R-:W-:Y:S05]  /*2fd0*/  @!P0 BRA `(.L_x_45) ;  /* 0x0000000000688947 */ /* 0x000fea0003800000 */
[CCC-:B------:R-:W-:Y:S01]  /*2fe0*/  FFMA.RZ R3, R16.reuse, R14.reuse, R11.reuse ;  /* 0x0000000e10037223 */ /* 0x1c0fe2000000c00b */
[CCC-:B------:R-:W-:Y:S01]  /*2ff0*/  FFMA.RM R12, R16.reuse, R14.reuse, R11.reuse ;  /* 0x0000000e100c7223 */ /* 0x1c0fe2000000400b */
[C---:B------:R-:W-:Y:S02]  /*3000*/  ISETP.NE.AND P2, PT, R7.reuse, RZ, PT ;  /* 0x000000ff0700720c */ /* 0x040fe40003f45270 */
[----:B------:R-:W-:Y:S02]  /*3010*/  ISETP.NE.AND P1, PT, R7, RZ, PT ;  /* 0x000000ff0700720c */ /* 0x000fe40003f25270 */
[----:B------:R-:W-:Y:S01]  /*3020*/  LOP3.LUT R5, R3, 0x7fffff, RZ, 0xc0, !PT ;  /* 0x007fffff03057812 */ /* 0x000fe200078ec0ff */
[----:B------:R-:W-:Y:S01]  /*3030*/  FFMA.RP R3, R16, R14, R11 ;  /* 0x0000000e10037223 */ /* 0x000fe2000000800b */
[----:B------:R-:W-:Y:S02]  /*3040*/  IADD3 R14, PT, PT, R7, 0x20, RZ ;  /* 0x00000020070e7810 */ /* 0x000fe40007ffe0ff */
[----:B------:R-:W-:-:S02]  /*3050*/  LOP3.LUT R5, R5, 0x800000, RZ, 0xfc, !PT ;  /* 0x0080000005057812 */ /* 0x000fc400078efcff */
[----:B------:R-:W-:Y:S02]  /*3060*/  IADD3 R7, PT, PT, -R7, RZ, RZ ;  /* 0x000000ff07077210 */ /* 0x000fe40007ffe1ff */
[----:B------:R-:W-:Y:S02]  /*3070*/  SHF.L.U32 R14, R5, R14, RZ ;  /* 0x0000000e050e7219 */ /* 0x000fe400000006ff */
[----:B------:R-:W-:Y:S02]  /*3080*/  FSETP.NEU.FTZ.AND P0, PT, R3, R12, PT ;  /* 0x0000000c0300720b */ /* 0x000fe40003f1d000 */
[----:B------:R-:W-:Y:S02]  /*3090*/  SEL R12, R7, RZ, P2 ;  /* 0x000000ff070c7207 */ /* 0x000fe40001000000 */
[----:B------:R-:W-:Y:S02]  /*30a0*/  ISETP.NE.AND P1, PT, R14, RZ, P1 ;  /* 0x000000ff0e00720c */ /* 0x000fe40000f25270 */
[----:B------:R-:W-:-:S02]  /*30b0*/  SHF.R.U32.HI R12, RZ, R12, R5 ;  /* 0x0000000cff0c7219 */ /* 0x000fc40000011605 */
[----:B------:R-:W-:Y:S02]  /*30c0*/  PLOP3.LUT P0, PT, P0, P1, PT, 0xf8, 0x8f ;  /* 0x00000000008f781c */ /* 0x000fe40000703f70 */
[----:B------:R-:W-:Y:S02]  /*30d0*/  SHF.R.U32.HI R14, RZ, 0x1, R12 ;  /* 0x00000001ff0e7819 */ /* 0x000fe4000001160c */
[----:B------:R-:W-:-:S04]  /*30e0*/  SEL R3, RZ, 0x1, !P0 ;  /* 0x00000001ff037807 */ /* 0x000fc80004000000 */
[----:B------:R-:W-:-:S04]  /*30f0*/  LOP3.LUT R3, R3, 0x1, R14, 0xf8, !PT ;  /* 0x0000000103037812 */ /* 0x000fc800078ef80e */
[----:B------:R-:W-:-:S05]  /*3100*/  LOP3.LUT R3, R3, R12, RZ, 0xc0, !PT ;  /* 0x0000000c03037212 */ /* 0x000fca00078ec0ff */
[----:B------:R-:W-:-:S05]  /*3110*/  IMAD.IADD R3, R14, 0x1, R3 ;  /* 0x000000010e037824 */ /* 0x000fca00078e0203 */
[----:B------:R-:W-:Y:S01]  /*3120*/  LOP3.LUT R2, R3, R2, RZ, 0xfc, !PT ;  /* 0x0000000203027212 */ /* 0x000fe200078efcff */
[----:B------:R-:W-:Y:S06]  /*3130*/  BRA `(.L_x_45) ;  /* 0x0000000000107947 */ /* 0x000fec0003800000 */
.L_x_44:
[----:B------:R-:W-:-:S04]  /*3140*/  LOP3.LUT R2, R2, 0x80000000, RZ, 0xc0, !PT ;  /* 0x8000000002027812 */ /* 0x000fc800078ec0ff */
[----:B------:R-:W-:Y:S01]  /*3150*/  LOP3.LUT R2, R2, 0x7f800000, RZ, 0xfc, !PT ;  /* 0x7f80000002027812 */ /* 0x000fe200078efcff */
[----:B------:R-:W-:Y:S06]  /*3160*/  BRA `(.L_x_45) ;  /* 0x0000000000047947 */ /* 0x000fec0003800000 */
.L_x_43:
[----:B------:R-:W-:-:S07]  /*3170*/  LEA R2, R12, R2, 0x17 ;  /* 0x000000020c027211 */ /* 0x000fce00078eb8ff */
.L_x_45:
[----:B------:R-:W-:Y:S05]  /*3180*/  BSYNC.RECONVERGENT B3 ;  /* 0x0000000000037941 */ /* 0x000fea0003800200 */
.L_x_42:
[----:B------:R-:W-:Y:S05]  /*3190*/  BRA `(.L_x_46) ;  /* 0x0000000000207947 */ /* 0x000fea0003800000 */
.L_x_41:
[----:B------:R-:W-:-:S04]  /*31a0*/  LOP3.LUT R2, R3, 0x80000000, R2, 0x48, !PT ;  /* 0x8000000003027812 */ /* 0x000fc800078e4802 */
[----:B------:R-:W-:Y:S01]  /*31b0*/  LOP3.LUT R2, R2, 0x7f800000, RZ, 0xfc, !PT ;  /* 0x7f80000002027812 */ /* 0x000fe200078efcff */
[----:B------:R-:W-:Y:S06]  /*31c0*/  BRA `(.L_x_46) ;  /* 0x0000000000147947 */ /* 0x000fec0003800000 */
.L_x_40:
[----:B------:R-:W-:Y:S01]  /*31d0*/  LOP3.LUT R2, R3, 0x80000000, R2, 0x48, !PT ;  /* 0x8000000003027812 */ /* 0x000fe200078e4802 */
[----:B------:R-:W-:Y:S06]  /*31e0*/  BRA `(.L_x_46) ;  /* 0x00000000000c7947 */ /* 0x000fec0003800000 */
.L_x_39:
[----:B------:R-:W0:Y:S01]  /*31f0*/  MUFU.RSQ R2, -QNAN ;  /* 0xffc0000000027908 */ /* 0x000e220000001400 */
[----:B------:R-:W-:Y:S05]  /*3200*/  BRA `(.L_x_46) ;  /* 0x0000000000047947 */ /* 0x000fea0003800000 */
.L_x_38:
[----:B------:R-:W-:-:S07]  /*3210*/  FADD.FTZ R2, R2, R3 ;  /* 0x0000000302027221 */ /* 0x000fce0000010000 */
.L_x_46:
[----:B------:R-:W-:Y:S05]  /*3220*/  BSYNC.RECONVERGENT B2 ;  /* 0x0000000000027941 */ /* 0x000fea0003800200 */
.L_x_36:
[----:B------:R-:W-:-:S04]  /*3230*/  HFMA2 R11, -RZ, RZ, 0, 0 ;  /* 0x00000000ff0b7431 */ /* 0x000fc800000001ff */
[----:B0-----:R-:W-:Y:S05]  /*3240*/  RET.REL.NODEC R10 `(_Z7computefffffffffffffffffffff) ;  /* 0xffffffcc0a6c7950 */ /* 0x001fea0003c3ffff */
.L_x_47:
[----:B------:R-:W-:-:S00]  /*3250*/  BRA `(.L_x_47) ;  /* 0xfffffffc00fc7947 */ /* 0x000fc0000383ffff */
[----:B------:R-:W-:-:S00]  /*3260*/  NOP ;  /* 0x0000000000007918 */ /* 0x000fc00000000000 */
        /* <DEDUP_REMOVED lines=9> */
.L_x_49:


//--------------------- .nv.global.init           --------------------------
	.section	.nv.global.init,"aw",@progbits
	.align	4
.nv.global.init:
	.type		__cudart_i2opi_f,@object
	.size		__cudart_i2opi_f,($str - __cudart_i2opi_f)
__cudart_i2opi_f:
        /*0000*/ 	.byte	0x41, 0x90, 0x43, 0x3c, 0x99, 0x95, 0x62, 0xdb, 0xc0, 0xdd, 0x34, 0xf5, 0xd1, 0x57, 0x27, 0xfc
        /*0010*/ 	.byte	0x29, 0x15, 0x44, 0x4e, 0x6e, 0x83, 0xf9, 0xa2
	.type		$str,@object
	.size		$str,(.L_0 - $str)
$str:
        /*0018*/ 	.byte	0x25, 0x2e, 0x31, 0x37, 0x67, 0x0a, 0x00
.L_0:


//--------------------- .nv.shared.reserved.0     --------------------------
	.section	.nv.shared.reserved.0,"aw",@nobits
	.weak		__nv_reservedSMEM_offset_0_alias
	.size		__nv_reservedSMEM_offset_0_alias, 0, 64
	.other		__nv_reservedSMEM_offset_0_alias,@"STO_CUDA_RESERVED_SHARED STV_DEFAULT"
__nv_reservedSMEM_offset_0_alias:
	.zero		0
	.zero		64


//--------------------- .nv.constant0._Z7computefffffffffffffffffffff --------------------------
	.section	.nv.constant0._Z7computefffffffffffffffffffff,"a",@progbits
	.sectionflags	@""
	.align	4
.nv.constant0._Z7computefffffffffffffffffffff:
	.zero		980


//--------------------- SYMBOLS --------------------------

	.type		.nv.reservedSmem.offset0,@object
	.size		.nv.reservedSmem.offset0,0x4
	.type		vprintf,@function
